//
// Generated by NVIDIA NVVM Compiler
//
// Compiler Build ID: CL-36424714
// Cuda compilation tools, release 13.0, V13.0.88
// Based on NVVM 20.0.0
//

.version 9.0
.target sm_100
.address_size 64

	// .globl	_Z23temperature_update16x16PfS_ffiiifff
// _ZZ23temperature_update16x16PfS_ffiiifffE5slice has been demoted

.visible .entry _Z23temperature_update16x16PfS_ffiiifff(
	.param .u64 .ptr .align 1 _Z23temperature_update16x16PfS_ffiiifff_param_0,
	.param .u64 .ptr .align 1 _Z23temperature_update16x16PfS_ffiiifff_param_1,
	.param .f32 _Z23temperature_update16x16PfS_ffiiifff_param_2,
	.param .f32 _Z23temperature_update16x16PfS_ffiiifff_param_3,
	.param .u32 _Z23temperature_update16x16PfS_ffiiifff_param_4,
	.param .u32 _Z23temperature_update16x16PfS_ffiiifff_param_5,
	.param .u32 _Z23temperature_update16x16PfS_ffiiifff_param_6,
	.param .f32 _Z23temperature_update16x16PfS_ffiiifff_param_7,
	.param .f32 _Z23temperature_update16x16PfS_ffiiifff_param_8,
	.param .f32 _Z23temperature_update16x16PfS_ffiiifff_param_9
)
{
	.reg .pred 	%p<33>;
	.reg .b32 	%r<52>;
	.reg .b32 	%f<88>;
	.reg .b64 	%rd<30>;
	// demoted variable
	.shared .align 4 .b8 _ZZ23temperature_update16x16PfS_ffiiifffE5slice[1296];
	ld.param.f32 	%f14, [_Z23temperature_update16x16PfS_ffiiifff_param_2];
	ld.param.f32 	%f15, [_Z23temperature_update16x16PfS_ffiiifff_param_3];
	ld.param.u32 	%r28, [_Z23temperature_update16x16PfS_ffiiifff_param_4];
	ld.param.u32 	%r26, [_Z23temperature_update16x16PfS_ffiiifff_param_5];
	ld.param.u32 	%r27, [_Z23temperature_update16x16PfS_ffiiifff_param_6];
	ld.param.f32 	%f16, [_Z23temperature_update16x16PfS_ffiiifff_param_7];
	ld.param.f32 	%f17, [_Z23temperature_update16x16PfS_ffiiifff_param_8];
	ld.param.f32 	%f18, [_Z23temperature_update16x16PfS_ffiiifff_param_9];
	mov.u32 	%r29, %ctaid.x;
	mov.u32 	%r30, %ntid.x;
	mov.u32 	%r1, %tid.x;
	mad.lo.s32 	%r31, %r29, %r30, %r1;
	mov.u32 	%r32, %ctaid.y;
	mov.u32 	%r33, %ntid.y;
	mul.lo.s32 	%r3, %r32, %r33;
	mov.u32 	%r4, %tid.y;
	add.s32 	%r5, %r3, %r4;
	mul.lo.s32 	%r6, %r26, %r28;
	mad.lo.s32 	%r51, %r28, %r5, %r31;
	setp.lt.s32 	%p4, %r31, 1;
	add.s32 	%r34, %r28, -1;
	setp.ge.s32 	%p5, %r31, %r34;
	or.pred  	%p6, %p4, %p5;
	setp.eq.s32 	%p7, %r5, 0;
	mov.pred 	%p32, 0;
	or.pred  	%p8, %p7, %p6;
	@%p8 bra 	$L__BB0_2;
	add.s32 	%r35, %r26, -1;
	setp.lt.s32 	%p32, %r5, %r35;
$L__BB0_2:
	setp.lt.s32 	%p9, %r27, 3;
	@%p9 bra 	$L__BB0_41;
	mov.u32 	%r36, _ZZ23temperature_update16x16PfS_ffiiifffE5slice;
	mad.lo.s32 	%r8, %r4, 72, %r36;
	add.s32 	%r9, %r8, 72;
	shl.b32 	%r37, %r1, 2;
	add.s32 	%r10, %r9, %r37;
	add.s32 	%r38, %r36, %r37;
	add.s32 	%r11, %r38, 1224;
	mul.f32 	%f1, %f14, %f15;
	mul.f32 	%f2, %f16, %f16;
	mul.f32 	%f3, %f17, %f17;
	mul.f32 	%f4, %f18, %f18;
	setp.eq.s32 	%p10, %r27, 3;
	@%p10 bra 	$L__BB0_28;
	shl.b32 	%r39, %r26, 1;
	add.s32 	%r40, %r5, %r39;
	mad.lo.s32 	%r49, %r28, %r40, %r31;
	add.s32 	%r41, %r4, %r26;
	add.s32 	%r42, %r41, %r3;
	mad.lo.s32 	%r48, %r28, %r42, %r31;
	and.b32  	%r43, %r27, 2147483646;
	neg.s32 	%r47, %r43;
	mul.wide.s32 	%rd1, %r6, 4;
	not.pred 	%p11, %p32;
$L__BB0_5:
	ld.param.u64 	%rd25, [_Z23temperature_update16x16PfS_ffiiifff_param_0];
	add.s32 	%r44, %r51, %r6;
	cvta.to.global.u64 	%rd7, %rd25;
	mul.wide.s32 	%rd8, %r51, 4;
	add.s64 	%rd9, %rd7, %rd8;
	ld.global.f32 	%f5, [%rd9];
	add.s64 	%rd2, %rd9, %rd1;
	ld.global.f32 	%f6, [%rd2];
	add.s32 	%r51, %r44, %r6;
	add.s64 	%rd3, %rd2, %rd1;
	ld.global.f32 	%f7, [%rd3];
	st.shared.f32 	[%r10+4], %f6;
	@%p11 bra 	$L__BB0_14;
	setp.eq.s32 	%p12, %r1, 15;
	@%p12 bra 	$L__BB0_9;
	setp.ne.s32 	%p13, %r1, 0;
	@%p13 bra 	$L__BB0_10;
	ld.global.f32 	%f20, [%rd2+-4];
	st.shared.f32 	[%r9], %f20;
	bra.uni 	$L__BB0_10;
$L__BB0_9:
	ld.global.f32 	%f19, [%rd2+4];
	st.shared.f32 	[%r8+140], %f19;
$L__BB0_10:
	setp.eq.s32 	%p14, %r4, 15;
	@%p14 bra 	$L__BB0_13;
	setp.ne.s32 	%p15, %r4, 0;
	@%p15 bra 	$L__BB0_14;
	ld.global.f32 	%f22, [%rd2+-64];
	st.shared.f32 	[%r11+-1220], %f22;
	bra.uni 	$L__BB0_14;
$L__BB0_13:
	ld.global.f32 	%f21, [%rd2+64];
	st.shared.f32 	[%r11+4], %f21;
$L__BB0_14:
	bar.sync 	0;
	@%p11 bra 	$L__BB0_16;
	ld.param.u64 	%rd27, [_Z23temperature_update16x16PfS_ffiiifff_param_1];
	ld.shared.f32 	%f23, [%r10+-68];
	ld.shared.f32 	%f24, [%r10+4];
	add.f32 	%f25, %f24, %f24;
	sub.f32 	%f26, %f23, %f25;
	ld.shared.f32 	%f27, [%r10+76];
	add.f32 	%f28, %f27, %f26;
	div.rn.f32 	%f29, %f28, %f2;
	ld.shared.f32 	%f30, [%r10];
	sub.f32 	%f31, %f30, %f25;
	ld.shared.f32 	%f32, [%r10+8];
	add.f32 	%f33, %f32, %f31;
	div.rn.f32 	%f34, %f33, %f3;
	add.f32 	%f35, %f29, %f34;
	add.f32 	%f36, %f6, %f6;
	sub.f32 	%f37, %f5, %f36;
	add.f32 	%f38, %f7, %f37;
	div.rn.f32 	%f39, %f38, %f4;
	add.f32 	%f40, %f39, %f35;
	fma.rn.f32 	%f41, %f1, %f40, %f6;
	cvta.to.global.u64 	%rd10, %rd27;
	mul.wide.s32 	%rd11, %r48, 4;
	add.s64 	%rd12, %rd10, %rd11;
	st.global.f32 	[%rd12], %f41;
$L__BB0_16:
	bar.sync 	0;
	ld.global.f32 	%f8, [%rd2];
	ld.global.f32 	%f9, [%rd3];
	add.s64 	%rd13, %rd3, %rd1;
	ld.global.f32 	%f10, [%rd13];
	st.shared.f32 	[%r10+4], %f9;
	@%p11 bra 	$L__BB0_25;
	setp.eq.s32 	%p18, %r1, 0;
	@%p18 bra 	$L__BB0_20;
	setp.ne.s32 	%p19, %r1, 15;
	@%p19 bra 	$L__BB0_21;
	ld.global.f32 	%f42, [%rd3+4];
	st.shared.f32 	[%r8+140], %f42;
	bra.uni 	$L__BB0_21;
$L__BB0_20:
	ld.global.f32 	%f43, [%rd3+-4];
	st.shared.f32 	[%r9], %f43;
$L__BB0_21:
	setp.eq.s32 	%p20, %r4, 0;
	@%p20 bra 	$L__BB0_24;
	setp.ne.s32 	%p21, %r4, 15;
	@%p21 bra 	$L__BB0_25;
	ld.global.f32 	%f44, [%rd3+64];
	st.shared.f32 	[%r11+4], %f44;
	bra.uni 	$L__BB0_25;
$L__BB0_24:
	ld.global.f32 	%f45, [%rd3+-64];
	st.shared.f32 	[%r11+-1220], %f45;
$L__BB0_25:
	bar.sync 	0;
	@%p11 bra 	$L__BB0_27;
	ld.param.u64 	%rd28, [_Z23temperature_update16x16PfS_ffiiifff_param_1];
	ld.shared.f32 	%f46, [%r10+-68];
	ld.shared.f32 	%f47, [%r10+4];
	add.f32 	%f48, %f47, %f47;
	sub.f32 	%f49, %f46, %f48;
	ld.shared.f32 	%f50, [%r10+76];
	add.f32 	%f51, %f50, %f49;
	div.rn.f32 	%f52, %f51, %f2;
	ld.shared.f32 	%f53, [%r10];
	sub.f32 	%f54, %f53, %f48;
	ld.shared.f32 	%f55, [%r10+8];
	add.f32 	%f56, %f55, %f54;
	div.rn.f32 	%f57, %f56, %f3;
	add.f32 	%f58, %f52, %f57;
	add.f32 	%f59, %f9, %f9;
	sub.f32 	%f60, %f8, %f59;
	add.f32 	%f61, %f10, %f60;
	div.rn.f32 	%f62, %f61, %f4;
	add.f32 	%f63, %f62, %f58;
	fma.rn.f32 	%f64, %f1, %f63, %f9;
	cvta.to.global.u64 	%rd14, %rd28;
	mul.wide.s32 	%rd15, %r49, 4;
	add.s64 	%rd16, %rd14, %rd15;
	st.global.f32 	[%rd16], %f64;
$L__BB0_27:
	bar.sync 	0;
	shl.b32 	%r45, %r6, 1;
	add.s32 	%r49, %r49, %r45;
	add.s32 	%r48, %r48, %r45;
	add.s32 	%r47, %r47, 2;
	setp.ne.s32 	%p23, %r47, -2;
	@%p23 bra 	$L__BB0_5;
$L__BB0_28:
	and.b32  	%r46, %r27, 1;
	setp.eq.b32 	%p24, %r46, 1;
	not.pred 	%p25, %p24;
	@%p25 bra 	$L__BB0_41;
	ld.param.u64 	%rd26, [_Z23temperature_update16x16PfS_ffiiifff_param_0];
	add.s32 	%r24, %r51, %r6;
	cvta.to.global.u64 	%rd17, %rd26;
	mul.wide.s32 	%rd18, %r51, 4;
	add.s64 	%rd19, %rd17, %rd18;
	ld.global.f32 	%f11, [%rd19];
	mul.wide.s32 	%rd20, %r6, 4;
	add.s64 	%rd4, %rd19, %rd20;
	ld.global.f32 	%f12, [%rd4];
	add.s64 	%rd21, %rd4, %rd20;
	ld.global.f32 	%f13, [%rd21];
	st.shared.f32 	[%r10+4], %f12;
	not.pred 	%p26, %p32;
	@%p26 bra 	$L__BB0_38;
	setp.eq.s32 	%p27, %r1, 0;
	@%p27 bra 	$L__BB0_33;
	setp.ne.s32 	%p28, %r1, 15;
	@%p28 bra 	$L__BB0_34;
	ld.global.f32 	%f65, [%rd4+4];
	st.shared.f32 	[%r8+140], %f65;
	bra.uni 	$L__BB0_34;
$L__BB0_33:
	ld.global.f32 	%f66, [%rd4+-4];
	st.shared.f32 	[%r9], %f66;
$L__BB0_34:
	setp.eq.s32 	%p29, %r4, 0;
	@%p29 bra 	$L__BB0_37;
	setp.ne.s32 	%p30, %r4, 15;
	@%p30 bra 	$L__BB0_38;
	ld.global.f32 	%f67, [%rd4+64];
	st.shared.f32 	[%r11+4], %f67;
	bra.uni 	$L__BB0_38;
$L__BB0_37:
	ld.global.f32 	%f68, [%rd4+-64];
	st.shared.f32 	[%r11+-1220], %f68;
$L__BB0_38:
	bar.sync 	0;
	@%p26 bra 	$L__BB0_40;
	ld.param.u64 	%rd29, [_Z23temperature_update16x16PfS_ffiiifff_param_1];
	ld.shared.f32 	%f69, [%r10+-68];
	ld.shared.f32 	%f70, [%r10+4];
	add.f32 	%f71, %f70, %f70;
	sub.f32 	%f72, %f69, %f71;
	ld.shared.f32 	%f73, [%r10+76];
	add.f32 	%f74, %f73, %f72;
	div.rn.f32 	%f75, %f74, %f2;
	ld.shared.f32 	%f76, [%r10];
	sub.f32 	%f77, %f76, %f71;
	ld.shared.f32 	%f78, [%r10+8];
	add.f32 	%f79, %f78, %f77;
	div.rn.f32 	%f80, %f79, %f3;
	add.f32 	%f81, %f75, %f80;
	add.f32 	%f82, %f12, %f12;
	sub.f32 	%f83, %f11, %f82;
	add.f32 	%f84, %f13, %f83;
	div.rn.f32 	%f85, %f84, %f4;
	add.f32 	%f86, %f85, %f81;
	fma.rn.f32 	%f87, %f1, %f86, %f12;
	cvta.to.global.u64 	%rd22, %rd29;
	mul.wide.s32 	%rd23, %r24, 4;
	add.s64 	%rd24, %rd22, %rd23;
	st.global.f32 	[%rd24], %f87;
$L__BB0_40:
	bar.sync 	0;
$L__BB0_41:
	ret;

}


// ===== COMPILED SASS (sm_100) =====

	.target	sm_100

	.elftype	@"ET_EXEC"


//--------------------- .note.nv.tkinfo           --------------------------
	.section	.note.nv.tkinfo,"",@"SHT_NOTE"
	.sectionflags	@"SHF_NOTE_NV_TKINFO"
	.tkinfo
        /*0018*/ 	.word	0x00000002
        /*0030*/ 	.string	""
        /*0030*/ 	.string	"ptxas"
        /*0030*/ 	.string	"Cuda compilation tools, release 13.0, V13.0.88"
        /*0030*/ 	.string	"Build cuda_13.0.r13.0/compiler.36424714_0"
        /*0030*/ 	.string	"-arch sm_100 -m 64 "



//--------------------- .note.nv.cuinfo           --------------------------
	.section	.note.nv.cuinfo,"",@"SHT_NOTE"
	.sectionflags	@"SHF_NOTE_NV_CUINFO"
        /*0018*/ 	.short	0x0002
        /*001a*/ 	.short	0x0064
        /*001c*/ 	.short	0x0082
	.zero		2


//--------------------- .nv.info                  --------------------------
	.section	.nv.info,"",@"SHT_CUDA_INFO"
	.align	4


	//----- nvinfo : EIATTR_REGCOUNT
	.align		4
        /*0000*/ 	.byte	0x04, 0x2f
        /*0002*/ 	.short	(.L_1 - .L_0)
	.align		4
.L_0:
        /*0004*/ 	.word	index@(_Z23temperature_update16x16PfS_ffiiifff)
        /*0008*/ 	.word	0x00000023


	//----- nvinfo : EIATTR_FRAME_SIZE
	.align		4
.L_1:
        /*000c*/ 	.byte	0x04, 0x11
        /*000e*/ 	.short	(.L_3 - .L_2)
	.align		4
.L_2:
        /*0010*/ 	.word	index@($__internal_0_$__cuda_sm3x_div_rn_noftz_f32_slowpath)
        /*0014*/ 	.word	0x00000000


	//----- nvinfo : EIATTR_FRAME_SIZE
	.align		4
.L_3:
        /*0018*/ 	.byte	0x04, 0x11
        /*001a*/ 	.short	(.L_5 - .L_4)
	.align		4
.L_4:
        /*001c*/ 	.word	index@(_Z23temperature_update16x16PfS_ffiiifff)
        /*0020*/ 	.word	0x00000000


	//----- nvinfo : EIATTR_MIN_STACK_SIZE
	.align		4
.L_5:
        /*0024*/ 	.byte	0x04, 0x12
        /*0026*/ 	.short	(.L_7 - .L_6)
	.align		4
.L_6:
        /*0028*/ 	.word	index@(_Z23temperature_update16x16PfS_ffiiifff)
        /*002c*/ 	.word	0x00000000
.L_7:


//--------------------- .nv.compat                --------------------------
	.section	.nv.compat,"",@"SHT_CUDA_COMPAT_INFO"
	.align	4
        /*0000*/ 	.byte	0x02, 0x09, 0x00, 0x00, 0x02, 0x02, 0x01, 0x00, 0x02, 0x05, 0x05, 0x00, 0x03, 0x07, 0x01, 0x01
        /*0010*/ 	.byte	0x02, 0x03, 0x00, 0x00, 0x02, 0x06, 0x01, 0x00, 0x04, 0x0b, 0x08, 0x00, 0x01, 0x00, 0x00, 0x00
        /*0020*/ 	.byte	0x00, 0x00, 0x00, 0x00


//--------------------- .nv.info._Z23temperature_update16x16PfS_ffiiifff --------------------------
	.section	.nv.info._Z23temperature_update16x16PfS_ffiiifff,"",@"SHT_CUDA_INFO"
	.sectionflags	@""
	.align	4


	//----- nvinfo : EIATTR_CUDA_API_VERSION
	.align		4
        /*0000*/ 	.byte	0x04, 0x37
        /*0002*/ 	.short	(.L_9 - .L_8)
.L_8:
        /*0004*/ 	.word	0x00000082


	//----- nvinfo : EIATTR_KPARAM_INFO
	.align		4
.L_9:
        /*0008*/ 	.byte	0x04, 0x17
        /*000a*/ 	.short	(.L_11 - .L_10)
.L_10:
        /*000c*/ 	.word	0x00000000
        /*0010*/ 	.short	0x0009
        /*0012*/ 	.short	0x002c
        /*0014*/ 	.byte	0x00, 0xf0, 0x11, 0x00


	//----- nvinfo : EIATTR_KPARAM_INFO
	.align		4
.L_11:
        /*0018*/ 	.byte	0x04, 0x17
        /*001a*/ 	.short	(.L_13 - .L_12)
.L_12:
        /*001c*/ 	.word	0x00000000
        /*0020*/ 	.short	0x0008
        /*0022*/ 	.short	0x0028
        /*0024*/ 	.byte	0x00, 0xf0, 0x11, 0x00


	//----- nvinfo : EIATTR_KPARAM_INFO
	.align		4
.L_13:
        /*0028*/ 	.byte	0x04, 0x17
        /*002a*/ 	.short	(.L_15 - .L_14)
.L_14:
        /*002c*/ 	.word	0x00000000
        /*0030*/ 	.short	0x0007
        /*0032*/ 	.short	0x0024
        /*0034*/ 	.byte	0x00, 0xf0, 0x11, 0x00


	//----- nvinfo : EIATTR_KPARAM_INFO
	.align		4
.L_15:
        /*0038*/ 	.byte	0x04, 0x17
        /*003a*/ 	.short	(.L_17 - .L_16)
.L_16:
        /*003c*/ 	.word	0x00000000
        /*0040*/ 	.short	0x0006
        /*0042*/ 	.short	0x0020
        /*0044*/ 	.byte	0x00, 0xf0, 0x11, 0x00


	//----- nvinfo : EIATTR_KPARAM_INFO
	.align		4
.L_17:
        /*0048*/ 	.byte	0x04, 0x17
        /*004a*/ 	.short	(.L_19 - .L_18)
.L_18:
        /*004c*/ 	.word	0x00000000
        /*0050*/ 	.short	0x0005
        /*0052*/ 	.short	0x001c
        /*0054*/ 	.byte	0x00, 0xf0, 0x11, 0x00


	//----- nvinfo : EIATTR_KPARAM_INFO
	.align		4
.L_19:
        /*0058*/ 	.byte	0x04, 0x17
        /*005a*/ 	.short	(.L_21 - .L_20)
.L_20:
        /*005c*/ 	.word	0x00000000
        /*0060*/ 	.short	0x0004
        /*0062*/ 	.short	0x0018
        /*0064*/ 	.byte	0x00, 0xf0, 0x11, 0x00


	//----- nvinfo : EIATTR_KPARAM_INFO
	.align		4
.L_21:
        /*0068*/ 	.byte	0x04, 0x17
        /*006a*/ 	.short	(.L_23 - .L_22)
.L_22:
        /*006c*/ 	.word	0x00000000
        /*0070*/ 	.short	0x0003
        /*0072*/ 	.short	0x0014
        /*0074*/ 	.byte	0x00, 0xf0, 0x11, 0x00


	//----- nvinfo : EIATTR_KPARAM_INFO
	.align		4
.L_23:
        /*0078*/ 	.byte	0x04, 0x17
        /*007a*/ 	.short	(.L_25 - .L_24)
.L_24:
        /*007c*/ 	.word	0x00000000
        /*0080*/ 	.short	0x0002
        /*0082*/ 	.short	0x0010
        /*0084*/ 	.byte	0x00, 0xf0, 0x11, 0x00


	//----- nvinfo : EIATTR_KPARAM_INFO
	.align		4
.L_25:
        /*0088*/ 	.byte	0x04, 0x17
        /*008a*/ 	.short	(.L_27 - .L_26)
.L_26:
        /*008c*/ 	.word	0x00000000
        /*0090*/ 	.short	0x0001
        /*0092*/ 	.short	0x0008
        /*0094*/ 	.byte	0x00, 0xf5, 0x21, 0x00


	//----- nvinfo : EIATTR_KPARAM_INFO
	.align		4
.L_27:
        /*0098*/ 	.byte	0x04, 0x17
        /*009a*/ 	.short	(.L_29 - .L_28)
.L_28:
        /*009c*/ 	.word	0x00000000
        /*00a0*/ 	.short	0x0000
        /*00a2*/ 	.short	0x0000
        /*00a4*/ 	.byte	0x00, 0xf5, 0x21, 0x00


	//----- nvinfo : EIATTR_SPARSE_MMA_MASK
	.align		4
.L_29:
        /*00a8*/ 	.byte	0x03, 0x50
        /*00aa*/ 	.short	0x0000


	//----- nvinfo : EIATTR_MAXREG_COUNT
	.align		4
        /*00ac*/ 	.byte	0x03, 0x1b
        /*00ae*/ 	.short	0x00ff


	//----- nvinfo : EIATTR_NUM_BARRIERS
	.align		4
        /*00b0*/ 	.byte	0x02, 0x4c
        /*00b2*/ 	.byte	0x01
	.zero		1


	//----- nvinfo : EIATTR_MERCURY_ISA_VERSION
	.align		4
        /*00b4*/ 	.byte	0x03, 0x5f
        /*00b6*/ 	.short	0x0101


	//----- nvinfo : EIATTR_VRC_CTA_INIT_COUNT
	.align		4
        /*00b8*/ 	.byte	0x02, 0x4a
	.zero		1
	.zero		1


	//----- nvinfo : EIATTR_EXIT_INSTR_OFFSETS
	.align		4
        /*00bc*/ 	.byte	0x04, 0x1c
        /*00be*/ 	.short	(.L_31 - .L_30)


	//   ....[0]....
.L_30:
        /*00c0*/ 	.word	0x00000120


	//   ....[1]....
        /*00c4*/ 	.word	0x00001040


	//   ....[2]....
        /*00c8*/ 	.word	0x000016c0


	//----- nvinfo : EIATTR_CRS_STACK_SIZE
	.align		4
.L_31:
        /*00cc*/ 	.byte	0x04, 0x1e
        /*00ce*/ 	.short	(.L_33 - .L_32)
.L_32:
        /*00d0*/ 	.word	0x00000000


	//----- nvinfo : EIATTR_CBANK_PARAM_SIZE
	.align		4
.L_33:
        /*00d4*/ 	.byte	0x03, 0x19
        /*00d6*/ 	.short	0x0030


	//----- nvinfo : EIATTR_PARAM_CBANK
	.align		4
        /*00d8*/ 	.byte	0x04, 0x0a
        /*00da*/ 	.short	(.L_35 - .L_34)
	.align		4
.L_34:
        /*00dc*/ 	.word	index@(.nv.constant0._Z23temperature_update16x16PfS_ffiiifff)
        /*00e0*/ 	.short	0x0380
        /*00e2*/ 	.short	0x0030


	//----- nvinfo : EIATTR_SW_WAR
	.align		4
.L_35:
        /*00e4*/ 	.byte	0x04, 0x36
        /*00e6*/ 	.short	(.L_37 - .L_36)
.L_36:
        /*00e8*/ 	.word	0x00000008
.L_37:


//--------------------- .nv.callgraph             --------------------------
	.section	.nv.callgraph,"",@"SHT_CUDA_CALLGRAPH"
	.align	4
	.sectionentsize	8
	.align		4
        /*0000*/ 	.word	0x00000000
	.align		4
        /*0004*/ 	.word	0xffffffff
	.align		4
        /*0008*/ 	.word	0x00000000
	.align		4
        /*000c*/ 	.word	0xfffffffe
	.align		4
        /*0010*/ 	.word	0x00000000
	.align		4
        /*0014*/ 	.word	0xfffffffd
	.align		4
        /*0018*/ 	.word	0x00000000
	.align		4
        /*001c*/ 	.word	0xfffffffc


//--------------------- .text._Z23temperature_update16x16PfS_ffiiifff --------------------------
	.section	.text._Z23temperature_update16x16PfS_ffiiifff,"ax",@progbits
	.align	128
        .global         _Z23temperature_update16x16PfS_ffiiifff
        .type           _Z23temperature_update16x16PfS_ffiiifff,@function
        .size           _Z23temperature_update16x16PfS_ffiiifff,(.L_x_56 - _Z23temperature_update16x16PfS_ffiiifff)
        .other          _Z23temperature_update16x16PfS_ffiiifff,@"STO_CUDA_ENTRY STV_DEFAULT"
_Z23temperature_update16x16PfS_ffiiifff:
.text._Z23temperature_update16x16PfS_ffiiifff:
[----:B------:R-:W-:Y:S01]  /*0000*/  LDC R1, c[0x0][0x37c] ;  /* 0x0000df00ff017b82 */ /* 0x000fe20000000800 */
[----:B------:R-:W0:Y:S01]  /*0010*/  S2R R4, SR_TID.X ;  /* 0x0000000000047919 */ /* 0x000e220000002100 */
[----:B------:R-:W1:Y:S06]  /*0020*/  LDCU UR6, c[0x0][0x3a0] ;  /* 0x00007400ff0677ac */ /* 0x000e6c0008000800 */
[----:B------:R-:W0:Y:S01]  /*0030*/  S2UR UR8, SR_CTAID.X ;  /* 0x00000000000879c3 */ /* 0x000e220000002500 */
[----:B------:R-:W2:Y:S01]  /*0040*/  S2R R5, SR_TID.Y ;  /* 0x0000000000057919 */ /* 0x000ea20000002200 */
[----:B------:R-:W3:Y:S06]  /*0050*/  LDCU UR11, c[0x0][0x398] ;  /* 0x00007300ff0b77ac */ /* 0x000eec0008000800 */
[----:B------:R-:W0:Y:S01]  /*0060*/  LDC R3, c[0x0][0x360] ;  /* 0x0000d800ff037b82 */ /* 0x000e220000000800 */
[----:B------:R-:W4:Y:S07]  /*0070*/  LDCU UR5, c[0x0][0x364] ;  /* 0x00006c80ff0577ac */ /* 0x000f2e0008000800 */
[----:B------:R-:W4:Y:S01]  /*0080*/  S2UR UR4, SR_CTAID.Y ;  /* 0x00000000000479c3 */ /* 0x000f220000002600 */
[----:B-1----:R-:W-:-:S02]  /*0090*/  UISETP.GE.AND UP0, UPT, UR6, 0x3, UPT ;  /* 0x000000030600788c */ /* 0x002fc4000bf06270 */
[----:B---3--:R-:W-:-:S04]  /*00a0*/  UIADD3 UR7, UPT, UPT, UR11, -0x1, URZ ;  /* 0xffffffff0b077890 */ /* 0x008fc8000fffe0ff */
[----:B------:R-:W-:Y:S01]  /*00b0*/  PLOP3.LUT P1, PT, PT, PT, UP0, 0x80, 0x8 ;  /* 0x000000000008781c */ /* 0x000fe20003f2f008 */
[----:B0-----:R-:W-:-:S05]  /*00c0*/  IMAD R12, R3, UR8, R4 ;  /* 0x00000008030c7c24 */ /* 0x001fca000f8e0204 */
[----:B------:R-:W-:Y:S01]  /*00d0*/  ISETP.GE.AND P0, PT, R12, UR7, PT ;  /* 0x000000070c007c0c */ /* 0x000fe2000bf06270 */
[----:B----4-:R-:W-:-:S03]  /*00e0*/  UIMAD UR4, UR4, UR5, URZ ;  /* 0x00000005040472a4 */ /* 0x010fc6000f8e02ff */
[----:B------:R-:W-:-:S03]  /*00f0*/  ISETP.LT.OR P0, PT, R12, 0x1, P0 ;  /* 0x000000010c00780c */ /* 0x000fc60000701670 */
[----:B--2---:R-:W-:-:S04]  /*0100*/  IADD3 R3, PT, PT, R5, UR4, RZ ;  /* 0x0000000405037c10 */ /* 0x004fc8000fffe0ff */
[----:B------:R-:W-:Y:S01]  /*0110*/  ISETP.EQ.OR P0, PT, R3, RZ, P0 ;  /* 0x000000ff0300720c */ /* 0x000fe20000702670 */
[----:B------:R-:W-:-:S12]  /*0120*/  @!P1 EXIT ;  /* 0x000000000000994d */ /* 0x000fd80003800000 */
[----:B------:R-:W0:Y:S01]  /*0130*/  S2R R9, SR_CgaCtaId ;  /* 0x0000000000097919 */ /* 0x000e220000008800 */
[----:B------:R-:W1:Y:S01]  /*0140*/  LDC.64 R14, c[0x0][0x3a8] ;  /* 0x0000ea00ff0e7b82 */ /* 0x000e620000000a00 */
[----:B------:R-:W2:Y:S01]  /*0150*/  LDCU UR14, c[0x0][0x39c] ;  /* 0x00007380ff0e77ac */ /* 0x000ea20008000800 */
[----:B------:R-:W-:Y:S01]  /*0160*/  MOV R0, 0x400 ;  /* 0x0000040000007802 */ /* 0x000fe20000000f00 */
[----:B------:R-:W-:Y:S01]  /*0170*/  IMAD R8, R3, UR11, R12 ;  /* 0x0000000b03087c24 */ /* 0x000fe2000f8e020c */
[----:B------:R-:W-:Y:S01]  /*0180*/  UISETP.NE.AND UP0, UPT, UR6, 0x3, UPT ;  /* 0x000000030600788c */ /* 0x000fe2000bf05270 */
[----:B------:R-:W3:Y:S03]  /*0190*/  LDCU.64 UR12, c[0x0][0x358] ;  /* 0x00006b00ff0c77ac */ /* 0x000ee60008000a00 */
[----:B------:R-:W4:Y:S08]  /*01a0*/  LDC R6, c[0x0][0x3a4] ;  /* 0x0000e900ff067b82 */ /* 0x000f300000000800 */
[----:B------:R-:W5:Y:S01]  /*01b0*/  @!P0 LDC R2, c[0x0][0x39c] ;  /* 0x0000e700ff028b82 */ /* 0x000f620000000800 */
[----:B--2---:R-:W-:-:S07]  /*01c0*/  UIMAD UR10, UR11, UR14, URZ ;  /* 0x0000000e0b0a72a4 */ /* 0x004fce000f8e02ff */
[----:B------:R-:W2:Y:S01]  /*01d0*/  LDC.64 R10, c[0x0][0x390] ;  /* 0x0000e400ff0a7b82 */ /* 0x000ea20000000a00 */
[----:B-1----:R-:W-:Y:S01]  /*01e0*/  FMUL R14, R14, R14 ;  /* 0x0000000e0e0e7220 */ /* 0x002fe20000400000 */
[----:B------:R-:W-:-:S04]  /*01f0*/  FMUL R15, R15, R15 ;  /* 0x0000000f0f0f7220 */ /* 0x000fc80000400000 */
[----:B------:R-:W-:Y:S02]  /*0200*/  R2UR UR8, R14 ;  /* 0x000000000e0872ca */ /* 0x000fe400000e0000 */
[----:B0-----:R-:W-:Y:S01]  /*0210*/  LEA R9, R9, R0, 0x18 ;  /* 0x0000000009097211 */ /* 0x001fe200078ec0ff */
[----:B----4-:R-:W-:Y:S01]  /*0220*/  FMUL R6, R6, R6 ;  /* 0x0000000606067220 */ /* 0x010fe20000400000 */
[----:B------:R-:W-:-:S03]  /*0230*/  R2UR UR9, R15 ;  /* 0x000000000f0972ca */ /* 0x000fc600000e0000 */
[----:B------:R-:W-:Y:S01]  /*0240*/  IMAD R7, R5, 0x48, R9 ;  /* 0x0000004805077824 */ /* 0x000fe200078e0209 */
[----:B------:R-:W-:Y:S02]  /*0250*/  R2UR UR7, R6 ;  /* 0x00000000060772ca */ /* 0x000fe400000e0000 */
[----:B-----5:R-:W-:Y:S02]  /*0260*/  @!P0 IADD3 R0, PT, PT, R2, -0x1, RZ ;  /* 0xffffffff02008810 */ /* 0x020fe40007ffe0ff */
[----:B------:R-:W-:Y:S02]  /*0270*/  LEA R9, R4, R9, 0x2 ;  /* 0x0000000904097211 */ /* 0x000fe400078e10ff */
[----:B------:R-:W-:Y:S01]  /*0280*/  ISETP.LT.AND P0, PT, R3, R0, !P0 ;  /* 0x000000000300720c */ /* 0x000fe20004701270 */
[----:B--2---:R-:W-:Y:S01]  /*0290*/  FMUL R6, R10, R11 ;  /* 0x0000000b0a067220 */ /* 0x004fe20000400000 */
[----:B------:R-:W-:Y:S01]  /*02a0*/  IMAD R10, R4, 0x4, R7 ;  /* 0x00000004040a7824 */ /* 0x000fe200078e0207 */
[----:B---3--:R-:W-:Y:S10]  /*02b0*/  BRA.U !UP0, `(.L_x_0) ;  /* 0x0000000d08547547 */ /* 0x008ff4000b800000 */
[----:B------:R-:W0:Y:S01]  /*02c0*/  LDC.64 R20, c[0x0][0x388] ;  /* 0x0000e200ff147b82 */ /* 0x000e220000000a00 */
[----:B------:R-:W-:Y:S01]  /*02d0*/  MOV R0, UR14 ;  /* 0x0000000e00007c02 */ /* 0x000fe20008000f00 */
[----:B------:R-:W-:-:S03]  /*02e0*/  ULOP3.LUT UR5, UR6, 0x7ffffffe, URZ, 0xc0, !UPT ;  /* 0x7ffffffe06057892 */ /* 0x000fc6000f8ec0ff */
[C---:B------:R-:W-:Y:S01]  /*02f0*/  LEA R3, R0.reuse, R3, 0x1 ;  /* 0x0000000300037211 */ /* 0x040fe200078e08ff */
[----:B------:R-:W-:Y:S01]  /*0300*/  UIADD3 UR5, UPT, UPT, -UR5, URZ, URZ ;  /* 0x000000ff05057290 */ /* 0x000fe2000fffe1ff */
[----:B------:R-:W-:Y:S01]  /*0310*/  IADD3 R13, PT, PT, R0, UR4, R5 ;  /* 0x00000004000d7c10 */ /* 0x000fe2000fffe005 */
[----:B------:R-:W1:Y:S02]  /*0320*/  LDC.64 R18, c[0x0][0x380] ;  /* 0x0000e000ff127b82 */ /* 0x000e640000000a00 */
[--C-:B------:R-:W-:Y:S02]  /*0330*/  IMAD R11, R3, UR11, R12.reuse ;  /* 0x0000000b030b7c24 */ /* 0x100fe4000f8e020c */
[----:B------:R-:W-:-:S07]  /*0340*/  IMAD R12, R13, UR11, R12 ;  /* 0x0000000b0d0c7c24 */ /* 0x000fce000f8e020c */
.L_x_29:
[----:B-1----:R-:W-:-:S04]  /*0350*/  IMAD.WIDE R2, R8, 0x4, R18 ;  /* 0x0000000408027825 */ /* 0x002fc800078e0212 */
[----:B------:R-:W-:Y:S01]  /*0360*/  IMAD.U32 R17, RZ, RZ, UR10 ;  /* 0x0000000aff117e24 */ /* 0x000fe2000f8e00ff */
[----:B------:R-:W-:Y:S01]  /*0370*/  MOV R15, UR10 ;  /* 0x0000000a000f7c02 */ /* 0x000fe20008000f00 */
[----:B-----5:R1:W5:Y:S02]  /*0380*/  LDG.E R27, desc[UR12][R2.64] ;  /* 0x0000000c021b7981 */ /* 0x020364000c1e1900 */
[----:B------:R-:W-:-:S05]  /*0390*/  IMAD.WIDE R16, R17, 0x4, R2 ;  /* 0x0000000411107825 */ /* 0x000fca00078e0202 */
[----:B------:R-:W2:Y:S01]  /*03a0*/  LDG.E R23, desc[UR12][R16.64] ;  /* 0x0000000c10177981 */ /* 0x000ea2000c1e1900 */
[----:B------:R-:W-:-:S05]  /*03b0*/  IMAD.WIDE R14, R15, 0x4, R16 ;  /* 0x000000040f0e7825 */ /* 0x000fca00078e0210 */
[----:B------:R1:W5:Y:S01]  /*03c0*/  LDG.E R26, desc[UR12][R14.64] ;  /* 0x0000000c0e1a7981 */ /* 0x000362000c1e1900 */
[----:B------:R-:W-:Y:S01]  /*03d0*/  UIADD3 UR5, UPT, UPT, UR5, 0x2, URZ ;  /* 0x0000000205057890 */ /* 0x000fe2000fffe0ff */
[----:B------:R-:W-:Y:S01]  /*03e0*/  MOV R13, UR10 ;  /* 0x0000000a000d7c02 */ /* 0x000fe20008000f00 */
[----:B------:R-:W-:Y:S02]  /*03f0*/  BSSY.RECONVERGENT B0, `(.L_x_1) ;  /* 0x0000019000007945 */ /* 0x000fe40003800200 */
[----:B------:R-:W-:Y:S01]  /*0400*/  UISETP.NE.AND UP0, UPT, UR5, -0x2, UPT ;  /* 0xfffffffe0500788c */ /* 0x000fe2000bf05270 */
[----:B------:R-:W-:Y:S01]  /*0410*/  IADD3 R8, PT, PT, R13, UR10, R8 ;  /* 0x0000000a0d087c10 */ /* 0x000fe2000fffe008 */
[----:B--2---:R1:W-:Y:S01]  /*0420*/  STS [R10+0x4c], R23 ;  /* 0x00004c170a007388 */ /* 0x0043e20000000800 */
[----:B------:R-:W-:Y:S08]  /*0430*/  @!P0 BRA `(.L_x_2) ;  /* 0x0000000000508947 */ /* 0x000ff00003800000 */
[----:B------:R-:W-:Y:S01]  /*0440*/  ISETP.NE.AND P1, PT, R4, 0xf, PT ;  /* 0x0000000f0400780c */ /* 0x000fe20003f25270 */
[----:B------:R-:W-:-:S12]  /*0450*/  BSSY.RECONVERGENT B1, `(.L_x_3) ;  /* 0x0000009000017945 */ /* 0x000fd80003800200 */
[----:B------:R-:W-:Y:S05]  /*0460*/  @!P1 BRA `(.L_x_4) ;  /* 0x0000000000149947 */ /* 0x000fea0003800000 */
[----:B------:R-:W-:-:S13]  /*0470*/  ISETP.NE.AND P1, PT, R4, RZ, PT ;  /* 0x000000ff0400720c */ /* 0x000fda0003f25270 */
[----:B------:R-:W-:Y:S05]  /*0480*/  @P1 BRA `(.L_x_5) ;  /* 0x0000000000141947 */ /* 0x000fea0003800000 */
[----:B------:R-:W2:Y:S04]  /*0490*/  LDG.E R0, desc[UR12][R16.64+-0x4] ;  /* 0xfffffc0c10007981 */ /* 0x000ea8000c1e1900 */
[----:B--2---:R3:W-:Y:S01]  /*04a0*/  STS [R7+0x48], R0 ;  /* 0x0000480007007388 */ /* 0x0047e20000000800 */
[----:B------:R-:W-:Y:S05]  /*04b0*/  BRA `(.L_x_5) ;  /* 0x0000000000087947 */ /* 0x000fea0003800000 */
.L_x_4:
[----:B------:R-:W2:Y:S04]  /*04c0*/  LDG.E R0, desc[UR12][R16.64+0x4] ;  /* 0x0000040c10007981 */ /* 0x000ea8000c1e1900 */
[----:B--2---:R2:W-:Y:S02]  /*04d0*/  STS [R7+0x8c], R0 ;  /* 0x00008c0007007388 */ /* 0x0045e40000000800 */
.L_x_5:
[----:B------:R-:W-:Y:S05]  /*04e0*/  BSYNC.RECONVERGENT B1 ;  /* 0x0000000000017941 */ /* 0x000fea0003800200 */
.L_x_3:
[----:B------:R-:W-:-:S13]  /*04f0*/  ISETP.NE.AND P1, PT, R5, 0xf, PT ;  /* 0x0000000f0500780c */ /* 0x000fda0003f25270 */
[----:B------:R-:W-:Y:S05]  /*0500*/  @!P1 BRA `(.L_x_6) ;  /* 0x0000000000149947 */ /* 0x000fea0003800000 */
[----:B------:R-:W-:-:S13]  /*0510*/  ISETP.NE.AND P1, PT, R5, RZ, PT ;  /* 0x000000ff0500720c */ /* 0x000fda0003f25270 */
[----:B------:R-:W-:Y:S05]  /*0520*/  @P1 BRA `(.L_x_2) ;  /* 0x0000000000141947 */ /* 0x000fea0003800000 */
[----:B--23--:R-:W2:Y:S04]  /*0530*/  LDG.E R0, desc[UR12][R16.64+-0x40] ;  /* 0xffffc00c10007981 */ /* 0x00cea8000c1e1900 */
[----:B--2---:R4:W-:Y:S01]  /*0540*/  STS [R9+0x4], R0 ;  /* 0x0000040009007388 */ /* 0x0049e20000000800 */
[----:B------:R-:W-:Y:S05]  /*0550*/  BRA `(.L_x_2) ;  /* 0x0000000000087947 */ /* 0x000fea0003800000 */
.L_x_6:
[----:B--23--:R-:W2:Y:S04]  /*0560*/  LDG.E R0, desc[UR12][R16.64+0x40] ;  /* 0x0000400c10007981 */ /* 0x00cea8000c1e1900 */
[----:B--2---:R2:W-:Y:S02]  /*0570*/  STS [R9+0x4cc], R0 ;  /* 0x0004cc0009007388 */ /* 0x0045e40000000800 */
.L_x_2:
[----:B------:R-:W-:Y:S05]  /*0580*/  BSYNC.RECONVERGENT B0 ;  /* 0x0000000000007941 */ /* 0x000fea0003800200 */
.L_x_1:
[----:B------:R-:W-:Y:S06]  /*0590*/  BAR.SYNC.DEFER_BLOCKING 0x0 ;  /* 0x0000000000007b1d */ /* 0x000fec0000010000 */
[----:B------:R-:W-:Y:S04]  /*05a0*/  BSSY.RECONVERGENT B2, `(.L_x_7) ;  /* 0x000003f000027945 */ /* 0x000fe80003800200 */
[----:B------:R-:W-:Y:S05]  /*05b0*/  @!P0 BRA `(.L_x_8) ;  /* 0x0000000000f48947 */ /* 0x000fea0003800000 */
[----:B------:R-:W0:Y:S01]  /*05c0*/  LDS R25, [R10+0x4c] ;  /* 0x00004c000a197984 */ /* 0x000e220000000800 */
[----:B-1----:R-:W1:Y:S01]  /*05d0*/  MUFU.RCP R2, UR7 ;  /* 0x0000000700027d08 */ /* 0x002e620008001000 */
[----:B------:R-:W-:Y:S01]  /*05e0*/  MOV R13, UR7 ;  /* 0x00000007000d7c02 */ /* 0x000fe20008000f00 */
[----:B------:R-:W-:Y:S01]  /*05f0*/  BSSY.RECONVERGENT B3, `(.L_x_9) ;  /* 0x0000011000037945 */ /* 0x000fe20003800200 */
[----:B--234-:R-:W2:Y:S04]  /*0600*/  LDS R0, [R10+0x4] ;  /* 0x000004000a007984 */ /* 0x01cea80000000800 */
[----:B------:R-:W3:Y:S01]  /*0610*/  LDS R3, [R10+0x94] ;  /* 0x000094000a037984 */ /* 0x000ee20000000800 */
[----:B-1----:R-:W-:-:S04]  /*0620*/  FFMA R13, R2, -R13, 1 ;  /* 0x3f800000020d7423 */ /* 0x002fc8000000080d */
[----:B------:R-:W-:Y:S01]  /*0630*/  FFMA R2, R2, R13, R2 ;  /* 0x0000000d02027223 */ /* 0x000fe20000000002 */
[----:B0-----:R-:W-:-:S04]  /*0640*/  FADD R25, R25, R25 ;  /* 0x0000001919197221 */ /* 0x001fc80000000000 */
[----:B--2---:R-:W-:-:S04]  /*0650*/  FADD R0, R0, -R25 ;  /* 0x8000001900007221 */ /* 0x004fc80000000000 */
[----:B---3--:R-:W-:-:S04]  /*0660*/  FADD R3, R0, R3 ;  /* 0x0000000300037221 */ /* 0x008fc80000000000 */
[----:B------:R-:W0:Y:S01]  /*0670*/  FCHK P1, R3, UR7 ;  /* 0x0000000703007d02 */ /* 0x000e220008020000 */
[----:B------:R-:W-:-:S04]  /*0680*/  FFMA R24, R3, R2, RZ ;  /* 0x0000000203187223 */ /* 0x000fc800000000ff */
[----:B------:R-:W-:-:S04]  /*0690*/  FFMA R13, R24, -UR7, R3 ;  /* 0x80000007180d7c23 */ /* 0x000fc80008000003 */
[----:B------:R-:W-:Y:S01]  /*06a0*/  FFMA R24, R2, R13, R24 ;  /* 0x0000000d02187223 */ /* 0x000fe20000000018 */
[----:B0-----:R-:W-:Y:S06]  /*06b0*/  @!P1 BRA `(.L_x_10) ;  /* 0x0000000000109947 */ /* 0x001fec0003800000 */
[----:B------:R-:W-:Y:S01]  /*06c0*/  IMAD.U32 R0, RZ, RZ, UR7 ;  /* 0x00000007ff007e24 */ /* 0x000fe2000f8e00ff */
[----:B------:R-:W-:-:S07]  /*06d0*/  MOV R2, 0x6f0 ;  /* 0x000006f000027802 */ /* 0x000fce0000000f00 */
[----:B-----5:R-:W-:Y:S05]  /*06e0*/  CALL.REL.NOINC `($__internal_0_$__cuda_sm3x_div_rn_noftz_f32_slowpath) ;  /* 0x0000000c00f87944 */ /* 0x020fea0003c00000 */
[----:B------:R-:W-:-:S07]  /*06f0*/  MOV R24, R0 ;  /* 0x0000000000187202 */ /* 0x000fce0000000f00 */
.L_x_10:
[----:B------:R-:W-:Y:S05]  /*0700*/  BSYNC.RECONVERGENT B3 ;  /* 0x0000000000037941 */ /* 0x000fea0003800200 */
.L_x_9:
[----:B------:R-:W0:Y:S01]  /*0710*/  LDS R0, [R10+0x48] ;  /* 0x000048000a007984 */ /* 0x000e220000000800 */
[----:B------:R-:W1:Y:S01]  /*0720*/  MUFU.RCP R2, UR8 ;  /* 0x0000000800027d08 */ /* 0x000e620008001000 */
[----:B------:R-:W-:Y:S01]  /*0730*/  MOV R13, UR8 ;  /* 0x00000008000d7c02 */ /* 0x000fe20008000f00 */
[----:B------:R-:W-:Y:S01]  /*0740*/  BSSY.RECONVERGENT B3, `(.L_x_11) ;  /* 0x000000e000037945 */ /* 0x000fe20003800200 */
[----:B------:R-:W2:Y:S03]  /*0750*/  LDS R3, [R10+0x50] ;  /* 0x000050000a037984 */ /* 0x000ea60000000800 */
[----:B-1----:R-:W-:-:S04]  /*0760*/  FFMA R13, R2, -R13, 1 ;  /* 0x3f800000020d7423 */ /* 0x002fc8000000080d */
[----:B------:R-:W-:Y:S01]  /*0770*/  FFMA R2, R2, R13, R2 ;  /* 0x0000000d02027223 */ /* 0x000fe20000000002 */
[----:B0-----:R-:W-:-:S04]  /*0780*/  FADD R0, -R25, R0 ;  /* 0x0000000019007221 */ /* 0x001fc80000000100 */
[----:B--2---:R-:W-:-:S04]  /*0790*/  FADD R3, R0, R3 ;  /* 0x0000000300037221 */ /* 0x004fc80000000000 */
[----:B------:R-:W0:Y:S01]  /*07a0*/  FCHK P1, R3, UR8 ;  /* 0x0000000803007d02 */ /* 0x000e220008020000 */
[----:B------:R-:W-:-:S04]  /*07b0*/  FFMA R0, R3, R2, RZ ;  /* 0x0000000203007223 */ /* 0x000fc800000000ff */
[----:B------:R-:W-:-:S04]  /*07c0*/  FFMA R13, R0, -UR8, R3 ;  /* 0x80000008000d7c23 */ /* 0x000fc80008000003 */
[----:B------:R-:W-:Y:S01]  /*07d0*/  FFMA R0, R2, R13, R0 ;  /* 0x0000000d02007223 */ /* 0x000fe20000000000 */
[----:B0-----:R-:W-:Y:S06]  /*07e0*/  @!P1 BRA `(.L_x_12) ;  /* 0x00000000000c9947 */ /* 0x001fec0003800000 */
[----:B------:R-:W-:Y:S02]  /*07f0*/  MOV R0, UR8 ;  /* 0x0000000800007c02 */ /* 0x000fe40008000f00 */
[----:B------:R-:W-:-:S07]  /*0800*/  MOV R2, 0x820 ;  /* 0x0000082000027802 */ /* 0x000fce0000000f00 */
[----:B-----5:R-:W-:Y:S05]  /*0810*/  CALL.REL.NOINC `($__internal_0_$__cuda_sm3x_div_rn_noftz_f32_slowpath) ;  /* 0x0000000c00ac7944 */ /* 0x020fea0003c00000 */
.L_x_12:
[----:B------:R-:W-:Y:S05]  /*0820*/  BSYNC.RECONVERGENT B3 ;  /* 0x0000000000037941 */ /* 0x000fea0003800200 */
.L_x_11:
[----:B------:R-:W0:Y:S01]  /*0830*/  MUFU.RCP R13, UR9 ;  /* 0x00000009000d7d08 */ /* 0x000e220008001000 */
[----:B------:R-:W-:Y:S01]  /*0840*/  FADD R2, R23, R23 ;  /* 0x0000001717027221 */ /* 0x000fe20000000000 */
[----:B------:R-:W-:Y:S01]  /*0850*/  IMAD.U32 R22, RZ, RZ, UR9 ;  /* 0x00000009ff167e24 */ /* 0x000fe2000f8e00ff */
[----:B------:R-:W-:Y:S01]  /*0860*/  BSSY.RECONVERGENT B3, `(.L_x_13) ;  /* 0x000000e000037945 */ /* 0x000fe20003800200 */
[----:B------:R-:W-:Y:S01]  /*0870*/  FADD R24, R0, R24 ;  /* 0x0000001800187221 */ /* 0x000fe20000000000 */
[----:B-----5:R-:W-:-:S04]  /*0880*/  FADD R3, R27, -R2 ;  /* 0x800000021b037221 */ /* 0x020fc80000000000 */
[----:B------:R-:W-:-:S04]  /*0890*/  FADD R3, R26, R3 ;  /* 0x000000031a037221 */ /* 0x000fc80000000000 */
[----:B------:R-:W1:Y:S01]  /*08a0*/  FCHK P1, R3, UR9 ;  /* 0x0000000903007d02 */ /* 0x000e620008020000 */
[----:B0-----:R-:W-:-:S04]  /*08b0*/  FFMA R2, R13, -R22, 1 ;  /* 0x3f8000000d027423 */ /* 0x001fc80000000816 */
[----:B------:R-:W-:-:S04]  /*08c0*/  FFMA R2, R13, R2, R13 ;  /* 0x000000020d027223 */ /* 0x000fc8000000000d */
[----:B------:R-:W-:-:S04]  /*08d0*/  FFMA R13, R3, R2, RZ ;  /* 0x00000002030d7223 */ /* 0x000fc800000000ff */
[----:B------:R-:W-:-:S04]  /*08e0*/  FFMA R22, R13, -UR9, R3 ;  /* 0x800000090d167c23 */ /* 0x000fc80008000003 */
[----:B------:R-:W-:Y:S01]  /*08f0*/  FFMA R0, R2, R22, R13 ;  /* 0x0000001602007223 */ /* 0x000fe2000000000d */
[----:B-1----:R-:W-:Y:S06]  /*0900*/  @!P1 BRA `(.L_x_14) ;  /* 0x00000000000c9947 */ /* 0x002fec0003800000 */
[----:B------:R-:W-:Y:S02]  /*0910*/  MOV R0, UR9 ;  /* 0x0000000900007c02 */ /* 0x000fe40008000f00 */
[----:B------:R-:W-:-:S07]  /*0920*/  MOV R2, 0x940 ;  /* 0x0000094000027802 */ /* 0x000fce0000000f00 */
[----:B------:R-:W-:Y:S05]  /*0930*/  CALL.REL.NOINC `($__internal_0_$__cuda_sm3x_div_rn_noftz_f32_slowpath) ;  /* 0x0000000c00647944 */ /* 0x000fea0003c00000 */
.L_x_14:
[----:B------:R-:W-:Y:S05]  /*0940*/  BSYNC.RECONVERGENT B3 ;  /* 0x0000000000037941 */ /* 0x000fea0003800200 */
.L_x_13:
[----:B------:R-:W-:Y:S01]  /*0950*/  FADD R0, R24, R0 ;  /* 0x0000000018007221 */ /* 0x000fe20000000000 */
[----:B------:R-:W-:-:S04]  /*0960*/  IMAD.WIDE R2, R12, 0x4, R20 ;  /* 0x000000040c027825 */ /* 0x000fc800078e0214 */
[----:B------:R-:W-:-:S05]  /*0970*/  FFMA R23, R6, R0, R23 ;  /* 0x0000000006177223 */ /* 0x000fca0000000017 */
[----:B------:R0:W-:Y:S02]  /*0980*/  STG.E desc[UR12][R2.64], R23 ;  /* 0x0000001702007986 */ /* 0x0001e4000c10190c */
.L_x_8:
[----:B------:R-:W-:Y:S05]  /*0990*/  BSYNC.RECONVERGENT B2 ;  /* 0x0000000000027941 */ /* 0x000fea0003800200 */
.L_x_7:
[----:B------:R-:W-:Y:S01]  /*09a0*/  BAR.SYNC.DEFER_BLOCKING 0x0 ;  /* 0x0000000000007b1d */ /* 0x000fe20000010000 */
[----:B------:R-:W-:-:S05]  /*09b0*/  MOV R25, UR10 ;  /* 0x0000000a00197c02 */ /* 0x000fca0008000f00 */
[----:B------:R-:W-:Y:S01]  /*09c0*/  IMAD.WIDE R24, R25, 0x4, R14 ;  /* 0x0000000419187825 */ /* 0x000fe200078e020e */
[----:B01----:R-:W2:Y:S04]  /*09d0*/  LDG.E R23, desc[UR12][R14.64] ;  /* 0x0000000c0e177981 */ /* 0x003ea8000c1e1900 */
[----:B------:R0:W5:Y:S04]  /*09e0*/  LDG.E R16, desc[UR12][R16.64] ;  /* 0x0000000c10107981 */ /* 0x000168000c1e1900 */
[----:B------:R0:W5:Y:S01]  /*09f0*/  LDG.E R24, desc[UR12][R24.64] ;  /* 0x0000000c18187981 */ /* 0x000162000c1e1900 */
[----:B------:R-:W-:Y:S03]  /*0a00*/  BSSY.RECONVERGENT B0, `(.L_x_15) ;  /* 0x0000017000007945 */ /* 0x000fe60003800200 */
[----:B--2---:R0:W-:Y:S01]  /*0a10*/  STS [R10+0x4c], R23 ;  /* 0x00004c170a007388 */ /* 0x0041e20000000800 */
[----:B------:R-:W-:Y:S05]  /*0a20*/  @!P0 BRA `(.L_x_16) ;  /* 0x0000000000508947 */ /* 0x000fea0003800000 */
[----:B------:R-:W-:Y:S01]  /*0a30*/  ISETP.NE.AND P1, PT, R4, RZ, PT ;  /* 0x000000ff0400720c */ /* 0x000fe20003f25270 */
[----:B------:R-:W-:-:S12]  /*0a40*/  BSSY.RECONVERGENT B1, `(.L_x_17) ;  /* 0x0000009000017945 */ /* 0x000fd80003800200 */
[----:B------:R-:W-:Y:S05]  /*0a50*/  @!P1 BRA `(.L_x_18) ;  /* 0x0000000000149947 */ /* 0x000fea0003800000 */
[----:B------:R-:W-:-:S13]  /*0a60*/  ISETP.NE.AND P1, PT, R4, 0xf, PT ;  /* 0x0000000f0400780c */ /* 0x000fda0003f25270 */
[----:B------:R-:W-:Y:S05]  /*0a70*/  @P1 BRA `(.L_x_19) ;  /* 0x0000000000141947 */ /* 0x000fea0003800000 */
[----:B---34-:R-:W2:Y:S04]  /*0a80*/  LDG.E R0, desc[UR12][R14.64+0x4] ;  /* 0x0000040c0e007981 */ /* 0x018ea8000c1e1900 */
[----:B--2---:R2:W-:Y:S01]  /*0a90*/  STS [R7+0x8c], R0 ;  /* 0x00008c0007007388 */ /* 0x0045e20000000800 */
[----:B------:R-:W-:Y:S05]  /*0aa0*/  BRA `(.L_x_19) ;  /* 0x0000000000087947 */ /* 0x000fea0003800000 */
.L_x_18:
[----:B---34-:R-:W2:Y:S04]  /*0ab0*/  LDG.E R0, desc[UR12][R14.64+-0x4] ;  /* 0xfffffc0c0e007981 */ /* 0x018ea8000c1e1900 */
[----:B--2---:R1:W-:Y:S02]  /*0ac0*/  STS [R7+0x48], R0 ;  /* 0x0000480007007388 */ /* 0x0043e40000000800 */
.L_x_19:
[----:B------:R-:W-:Y:S05]  /*0ad0*/  BSYNC.RECONVERGENT B1 ;  /* 0x0000000000017941 */ /* 0x000fea0003800200 */
.L_x_17:
[----:B------:R-:W-:-:S13]  /*0ae0*/  ISETP.NE.AND P1, PT, R5, RZ, PT ;  /* 0x000000ff0500720c */ /* 0x000fda0003f25270 */
[----:B------:R-:W-:Y:S05]  /*0af0*/  @!P1 BRA `(.L_x_20) ;  /* 0x0000000000149947 */ /* 0x000fea0003800000 */
[----:B------:R-:W-:-:S13]  /*0b00*/  ISETP.NE.AND P1, PT, R5, 0xf, PT ;  /* 0x0000000f0500780c */ /* 0x000fda0003f25270 */
[----:B------:R-:W-:Y:S05]  /*0b10*/  @P1 BRA `(.L_x_16) ;  /* 0x0000000000141947 */ /* 0x000fea0003800000 */
[----:B------:R-:W2:Y:S04]  /*0b20*/  LDG.E R14, desc[UR12][R14.64+0x40] ;  /* 0x0000400c0e0e7981 */ /* 0x000ea8000c1e1900 */
[----:B--2---:R2:W-:Y:S01]  /*0b30*/  STS [R9+0x4cc], R14 ;  /* 0x0004cc0e09007388 */ /* 0x0045e20000000800 */
[----:B------:R-:W-:Y:S05]  /*0b40*/  BRA `(.L_x_16) ;  /* 0x0000000000087947 */ /* 0x000fea0003800000 */
.L_x_20:
[----:B------:R-:W2:Y:S04]  /*0b50*/  LDG.E R14, desc[UR12][R14.64+-0x40] ;  /* 0xffffc00c0e0e7981 */ /* 0x000ea8000c1e1900 */
[----:B--2---:R2:W-:Y:S02]  /*0b60*/  STS [R9+0x4], R14 ;  /* 0x0000040e09007388 */ /* 0x0045e40000000800 */
.L_x_16:
[----:B------:R-:W-:Y:S05]  /*0b70*/  BSYNC.RECONVERGENT B0 ;  /* 0x0000000000007941 */ /* 0x000fea0003800200 */
.L_x_15:
[----:B------:R-:W-:Y:S06]  /*0b80*/  BAR.SYNC.DEFER_BLOCKING 0x0 ;  /* 0x0000000000007b1d */ /* 0x000fec0000010000 */
[----:B------:R-:W-:Y:S04]  /*0b90*/  BSSY.RECONVERGENT B2, `(.L_x_21) ;  /* 0x0000041000027945 */ /* 0x000fe80003800200 */
[----:B------:R-:W-:Y:S05]  /*0ba0*/  @!P0 BRA `(.L_x_22) ;  /* 0x0000000000fc8947 */ /* 0x000fea0003800000 */
[----:B------:R-:W0:Y:S01]  /*0bb0*/  LDS R15, [R10+0x4c] ;  /* 0x00004c000a0f7984 */ /* 0x000e220000000800 */
[----:B--2---:R-:W2:Y:S01]  /*0bc0*/  MUFU.RCP R14, UR7 ;  /* 0x00000007000e7d08 */ /* 0x004ea20008001000 */
[----:B------:R-:W-:Y:S01]  /*0bd0*/  MOV R13, UR7 ;  /* 0x00000007000d7c02 */ /* 0x000fe20008000f00 */
[----:B------:R-:W-:Y:S01]  /*0be0*/  BSSY.RECONVERGENT B3, `(.L_x_23) ;  /* 0x0000011000037945 */ /* 0x000fe20003800200 */
[----:B-1-34-:R-:W1:Y:S04]  /*0bf0*/  LDS R0, [R10+0x4] ;  /* 0x000004000a007984 */ /* 0x01ae680000000800 */
[----:B------:R-:W3:Y:S01]  /*0c00*/  LDS R3, [R10+0x94] ;  /* 0x000094000a037984 */ /* 0x000ee20000000800 */
[----:B--2---:R-:W-:-:S04]  /*0c10*/  FFMA R13, R14, -R13, 1 ;  /* 0x3f8000000e0d7423 */ /* 0x004fc8000000080d */
[----:B------:R-:W-:Y:S01]  /*0c20*/  FFMA R14, R14, R13, R14 ;  /* 0x0000000d0e0e7223 */ /* 0x000fe2000000000e */
[----:B0-----:R-:W-:-:S04]  /*0c30*/  FADD R15, R15, R15 ;  /* 0x0000000f0f0f7221 */ /* 0x001fc80000000000 */
[----:B-1----:R-:W-:-:S04]  /*0c40*/  FADD R0, R0, -R15 ;  /* 0x8000000f00007221 */ /* 0x002fc80000000000 */
        /* <DEDUP_REMOVED lines=10> */
.L_x_24:
[----:B------:R-:W-:Y:S05]  /*0cf0*/  BSYNC.RECONVERGENT B3 ;  /* 0x0000000000037941 */ /* 0x000fea0003800200 */
.L_x_23:
[----:B------:R-:W0:Y:S01]  /*0d00*/  LDS R0, [R10+0x48] ;  /* 0x000048000a007984 */ /* 0x000e220000000800 */
[----:B------:R-:W1:Y:S01]  /*0d10*/  MUFU.RCP R2, UR8 ;  /* 0x0000000800027d08 */ /* 0x000e620008001000 */
[----:B------:R-:W-:Y:S01]  /*0d20*/  MOV R13, UR8 ;  /* 0x00000008000d7c02 */ /* 0x000fe20008000f00 */
[----:B------:R-:W-:Y:S01]  /*0d30*/  BSSY.RECONVERGENT B3, `(.L_x_25) ;  /* 0x000000f000037945 */ /* 0x000fe20003800200 */
[----:B------:R-:W2:Y:S03]  /*0d40*/  LDS R3, [R10+0x50] ;  /* 0x000050000a037984 */ /* 0x000ea60000000800 */
[----:B-1----:R-:W-:Y:S01]  /*0d50*/  FFMA R13, R2, -R13, 1 ;  /* 0x3f800000020d7423 */ /* 0x002fe2000000080d */
[----:B0-----:R-:W-:-:S04]  /*0d60*/  FADD R0, -R15, R0 ;  /* 0x000000000f007221 */ /* 0x001fc80000000100 */
[----:B--2---:R-:W-:Y:S01]  /*0d70*/  FADD R3, R0, R3 ;  /* 0x0000000300037221 */ /* 0x004fe20000000000 */
[----:B------:R-:W-:-:S03]  /*0d80*/  FFMA R0, R2, R13, R2 ;  /* 0x0000000d02007223 */ /* 0x000fc60000000002 */
        /* <DEDUP_REMOVED lines=8> */
[----:B------:R-:W-:-:S07]  /*0e10*/  IMAD.MOV.U32 R13, RZ, RZ, R0 ;  /* 0x000000ffff0d7224 */ /* 0x000fce00078e0000 */
.L_x_26:
[----:B------:R-:W-:Y:S05]  /*0e20*/  BSYNC.RECONVERGENT B3 ;  /* 0x0000000000037941 */ /* 0x000fea0003800200 */
.L_x_25:
[----:B------:R-:W0:Y:S01]  /*0e30*/  MUFU.RCP R0, UR9 ;  /* 0x0000000900007d08 */ /* 0x000e220008001000 */
[----:B------:R-:W-:Y:S01]  /*0e40*/  FADD R3, R23, R23 ;  /* 0x0000001717037221 */ /* 0x000fe20000000000 */
[----:B------:R-:W-:Y:S01]  /*0e50*/  MOV R15, UR9 ;  /* 0x00000009000f7c02 */ /* 0x000fe20008000f00 */
        /* <DEDUP_REMOVED lines=11> */
[----:B------:R-:W-:Y:S02]  /*0f10*/  MOV R3, R24 ;  /* 0x0000001800037202 */ /* 0x000fe40000000f00 */
[----:B------:R-:W-:Y:S02]  /*0f20*/  MOV R0, UR9 ;  /* 0x0000000900007c02 */ /* 0x000fe40008000f00 */
[----:B------:R-:W-:-:S07]  /*0f30*/  MOV R2, 0xf50 ;  /* 0x00000f5000027802 */ /* 0x000fce0000000f00 */
[----:B------:R-:W-:Y:S05]  /*0f40*/  CALL.REL.NOINC `($__internal_0_$__cuda_sm3x_div_rn_noftz_f32_slowpath) ;  /* 0x0000000400e07944 */ /* 0x000fea0003c00000 */
.L_x_28:
[----:B------:R-:W-:Y:S05]  /*0f50*/  BSYNC.RECONVERGENT B3 ;  /* 0x0000000000037941 */ /* 0x000fea0003800200 */
.L_x_27:
[----:B------:R-:W-:Y:S01]  /*0f60*/  FADD R0, R14, R0 ;  /* 0x000000000e007221 */ /* 0x000fe20000000000 */
[----:B------:R-:W-:-:S04]  /*0f70*/  IMAD.WIDE R2, R11, 0x4, R20 ;  /* 0x000000040b027825 */ /* 0x000fc800078e0214 */
[----:B------:R-:W-:-:S05]  /*0f80*/  FFMA R23, R6, R0, R23 ;  /* 0x0000000006177223 */ /* 0x000fca0000000017 */
[----:B------:R0:W-:Y:S02]  /*0f90*/  STG.E desc[UR12][R2.64], R23 ;  /* 0x0000001702007986 */ /* 0x0001e4000c10190c */
.L_x_22:
[----:B------:R-:W-:Y:S05]  /*0fa0*/  BSYNC.RECONVERGENT B2 ;  /* 0x0000000000027941 */ /* 0x000fea0003800200 */
.L_x_21:
[----:B------:R-:W-:Y:S01]  /*0fb0*/  BAR.SYNC.DEFER_BLOCKING 0x0 ;  /* 0x0000000000007b1d */ /* 0x000fe20000010000 */
[----:B-1234-:R-:W-:Y:S01]  /*0fc0*/  IMAD.U32 R0, RZ, RZ, UR10 ;  /* 0x0000000aff007e24 */ /* 0x01efe2000f8e00ff */
[----:B0-----:R-:W-:-:S04]  /*0fd0*/  MOV R3, UR10 ;  /* 0x0000000a00037c02 */ /* 0x001fc80008000f00 */
[----:B------:R-:W-:Y:S02]  /*0fe0*/  LEA R11, R0, R11, 0x1 ;  /* 0x0000000b000b7211 */ /* 0x000fe400078e08ff */
[----:B------:R-:W-:Y:S01]  /*0ff0*/  LEA R12, R3, R12, 0x1 ;  /* 0x0000000c030c7211 */ /* 0x000fe200078e08ff */
[----:B------:R-:W-:Y:S06]  /*1000*/  BRA.U UP0, `(.L_x_29) ;  /* 0xfffffff100d07547 */ /* 0x000fec000b83ffff */
.L_x_0:
[----:B------:R-:W0:Y:S02]  /*1010*/  LDC R0, c[0x0][0x3a0] ;  /* 0x0000e800ff007b82 */ /* 0x000e240000000800 */
[----:B0-----:R-:W-:-:S04]  /*1020*/  LOP3.LUT R0, R0, 0x1, RZ, 0xc0, !PT ;  /* 0x0000000100007812 */ /* 0x001fc800078ec0ff */
[----:B------:R-:W-:-:S13]  /*1030*/  ISETP.NE.U32.AND P1, PT, R0, 0x1, PT ;  /* 0x000000010000780c */ /* 0x000fda0003f25070 */
[----:B------:R-:W-:Y:S05]  /*1040*/  @P1 EXIT ;  /* 0x000000000000194d */ /* 0x000fea0003800000 */
[----:B------:R-:W0:Y:S01]  /*1050*/  LDC.64 R14, c[0x0][0x380] ;  /* 0x0000e000ff0e7b82 */ /* 0x000e220000000a00 */
[----:B------:R-:W-:Y:S02]  /*1060*/  IMAD.U32 R3, RZ, RZ, UR10 ;  /* 0x0000000aff037e24 */ /* 0x000fe4000f8e00ff */
[----:B0-----:R-:W-:-:S04]  /*1070*/  IMAD.WIDE R14, R8, 0x4, R14 ;  /* 0x00000004080e7825 */ /* 0x001fc800078e020e */
[----:B------:R-:W-:Y:S01]  /*1080*/  IMAD.WIDE R2, R3, 0x4, R14 ;  /* 0x0000000403027825 */ /* 0x000fe200078e020e */
[----:B------:R-:W-:Y:S01]  /*1090*/  MOV R13, UR10 ;  /* 0x0000000a000d7c02 */ /* 0x000fe20008000f00 */
[----:B------:R0:W5:Y:S04]  /*10a0*/  LDG.E R14, desc[UR12][R14.64] ;  /* 0x0000000c0e0e7981 */ /* 0x000168000c1e1900 */
[----:B------:R-:W2:Y:S01]  /*10b0*/  LDG.E R11, desc[UR12][R2.64] ;  /* 0x0000000c020b7981 */ /* 0x000ea2000c1e1900 */
[----:B------:R-:W-:-:S06]  /*10c0*/  IMAD.WIDE R12, R13, 0x4, R2 ;  /* 0x000000040d0c7825 */ /* 0x000fcc00078e0202 */
[----:B------:R0:W5:Y:S01]  /*10d0*/  LDG.E R12, desc[UR12][R12.64] ;  /* 0x0000000c0c0c7981 */ /* 0x000162000c1e1900 */
[----:B------:R-:W-:Y:S01]  /*10e0*/  BSSY.RECONVERGENT B0, `(.L_x_30) ;  /* 0x0000018000007945 */ /* 0x000fe20003800200 */
[----:B------:R-:W-:Y:S02]  /*10f0*/  IADD3 R8, PT, PT, R8, UR10, RZ ;  /* 0x0000000a08087c10 */ /* 0x000fe4000fffe0ff */
[----:B--2---:R0:W-:Y:S01]  /*1100*/  STS [R10+0x4c], R11 ;  /* 0x00004c0b0a007388 */ /* 0x0041e20000000800 */
[----:B------:R-:W-:Y:S05]  /*1110*/  @!P0 BRA `(.L_x_31) ;  /* 0x0000000000508947 */ /* 0x000fea0003800000 */
[----:B------:R-:W-:Y:S01]  /*1120*/  ISETP.NE.AND P1, PT, R4, RZ, PT ;  /* 0x000000ff0400720c */ /* 0x000fe20003f25270 */
[----:B------:R-:W-:-:S12]  /*1130*/  BSSY.RECONVERGENT B1, `(.L_x_32) ;  /* 0x0000009000017945 */ /* 0x000fd80003800200 */
[----:B------:R-:W-:Y:S05]  /*1140*/  @!P1 BRA `(.L_x_33) ;  /* 0x0000000000149947 */ /* 0x000fea0003800000 */
[----:B------:R-:W-:-:S13]  /*1150*/  ISETP.NE.AND P1, PT, R4, 0xf, PT ;  /* 0x0000000f0400780c */ /* 0x000fda0003f25270 */
[----:B------:R-:W-:Y:S05]  /*1160*/  @P1 BRA `(.L_x_34) ;  /* 0x0000000000141947 */ /* 0x000fea0003800000 */
[----:B------:R-:W2:Y:S04]  /*1170*/  LDG.E R0, desc[UR12][R2.64+0x4] ;  /* 0x0000040c02007981 */ /* 0x000ea8000c1e1900 */
[----:B--2---:R2:W-:Y:S01]  /*1180*/  STS [R7+0x8c], R0 ;  /* 0x00008c0007007388 */ /* 0x0045e20000000800 */
[----:B------:R-:W-:Y:S05]  /*1190*/  BRA `(.L_x_34) ;  /* 0x0000000000087947 */ /* 0x000fea0003800000 */
.L_x_33:
[----:B------:R-:W2:Y:S04]  /*11a0*/  LDG.E R0, desc[UR12][R2.64+-0x4] ;  /* 0xfffffc0c02007981 */ /* 0x000ea8000c1e1900 */
[----:B--2---:R1:W-:Y:S02]  /*11b0*/  STS [R7+0x48], R0 ;  /* 0x0000480007007388 */ /* 0x0043e40000000800 */
.L_x_34:
[----:B------:R-:W-:Y:S05]  /*11c0*/  BSYNC.RECONVERGENT B1 ;  /* 0x0000000000017941 */ /* 0x000fea0003800200 */
.L_x_32:
[----:B------:R-:W-:-:S13]  /*11d0*/  ISETP.NE.AND P1, PT, R5, RZ, PT ;  /* 0x000000ff0500720c */ /* 0x000fda0003f25270 */
[----:B------:R-:W-:Y:S05]  /*11e0*/  @!P1 BRA `(.L_x_35) ;  /* 0x0000000000149947 */ /* 0x000fea0003800000 */
[----:B------:R-:W-:-:S13]  /*11f0*/  ISETP.NE.AND P1, PT, R5, 0xf, PT ;  /* 0x0000000f0500780c */ /* 0x000fda0003f25270 */
[----:B------:R-:W-:Y:S05]  /*1200*/  @P1 BRA `(.L_x_31) ;  /* 0x0000000000141947 */ /* 0x000fea0003800000 */
[----:B------:R-:W3:Y:S04]  /*1210*/  LDG.E R2, desc[UR12][R2.64+0x40] ;  /* 0x0000400c02027981 */ /* 0x000ee8000c1e1900 */
[----:B---3--:R3:W-:Y:S01]  /*1220*/  STS [R9+0x4cc], R2 ;  /* 0x0004cc0209007388 */ /* 0x0087e20000000800 */
[----:B------:R-:W-:Y:S05]  /*1230*/  BRA `(.L_x_31) ;  /* 0x0000000000087947 */ /* 0x000fea0003800000 */
.L_x_35:
[----:B------:R-:W3:Y:S04]  /*1240*/  LDG.E R2, desc[UR12][R2.64+-0x40] ;  /* 0xffffc00c02027981 */ /* 0x000ee8000c1e1900 */
[----:B---3--:R4:W-:Y:S02]  /*1250*/  STS [R9+0x4], R2 ;  /* 0x0000040209007388 */ /* 0x0089e40000000800 */
.L_x_31:
[----:B------:R-:W-:Y:S05]  /*1260*/  BSYNC.RECONVERGENT B0 ;  /* 0x0000000000007941 */ /* 0x000fea0003800200 */
.L_x_30:
[----:B------:R-:W-:Y:S06]  /*1270*/  BAR.SYNC.DEFER_BLOCKING 0x0 ;  /* 0x0000000000007b1d */ /* 0x000fec0000010000 */
[----:B------:R-:W-:Y:S04]  /*1280*/  BSSY.RECONVERGENT B2, `(.L_x_36) ;  /* 0x0000042000027945 */ /* 0x000fe80003800200 */
[----:B------:R-:W-:Y:S05]  /*1290*/  @!P0 BRA `(.L_x_37) ;  /* 0x0000000400008947 */ /* 0x000fea0003800000 */
[----:B------:R-:W0:Y:S01]  /*12a0*/  LDS R5, [R10+0x4c] ;  /* 0x00004c000a057984 */ /* 0x000e220000000800 */
[----:B------:R-:W3:Y:S01]  /*12b0*/  MUFU.RCP R4, UR7 ;  /* 0x0000000700047d08 */ /* 0x000ee20008001000 */
[----:B-12---:R-:W-:Y:S01]  /*12c0*/  MOV R7, UR7 ;  /* 0x0000000700077c02 */ /* 0x006fe20008000f00 */
[----:B------:R-:W-:Y:S01]  /*12d0*/  BSSY.RECONVERGENT B3, `(.L_x_38) ;  /* 0x0000011000037945 */ /* 0x000fe20003800200 */
[----:B------:R-:W1:Y:S04]  /*12e0*/  LDS R0, [R10+0x4] ;  /* 0x000004000a007984 */ /* 0x000e680000000800 */
[----:B------:R-:W2:Y:S01]  /*12f0*/  LDS R3, [R10+0x94] ;  /* 0x000094000a037984 */ /* 0x000ea20000000800 */
[----:B---3--:R-:W-:-:S04]  /*1300*/  FFMA R7, R4, -R7, 1 ;  /* 0x3f80000004077423 */ /* 0x008fc80000000807 */
[----:B------:R-:W-:Y:S01]  /*1310*/  FFMA R4, R4, R7, R4 ;  /* 0x0000000704047223 */ /* 0x000fe20000000004 */
[----:B0-----:R-:W-:-:S04]  /*1320*/  FADD R5, R5, R5 ;  /* 0x0000000505057221 */ /* 0x001fc80000000000 */
[----:B-1----:R-:W-:-:S04]  /*1330*/  FADD R0, R0, -R5 ;  /* 0x8000000500007221 */ /* 0x002fc80000000000 */
[----:B--2---:R-:W-:-:S04]  /*1340*/  FADD R3, R0, R3 ;  /* 0x0000000300037221 */ /* 0x004fc80000000000 */
[----:B------:R-:W0:Y:S01]  /*1350*/  FCHK P0, R3, UR7 ;  /* 0x0000000703007d02 */ /* 0x000e220008000000 */
[----:B------:R-:W-:-:S04]  /*1360*/  FFMA R0, R4, R3, RZ ;  /* 0x0000000304007223 */ /* 0x000fc800000000ff */
[----:B------:R-:W-:-:S04]  /*1370*/  FFMA R7, R0, -UR7, R3 ;  /* 0x8000000700077c23 */ /* 0x000fc80008000003 */
[----:B------:R-:W-:Y:S01]  /*1380*/  FFMA R4, R4, R7, R0 ;  /* 0x0000000704047223 */ /* 0x000fe20000000000 */
[----:B0-----:R-:W-:Y:S06]  /*1390*/  @!P0 BRA `(.L_x_39) ;  /* 0x0000000000108947 */ /* 0x001fec0003800000 */
[----:B------:R-:W-:Y:S01]  /*13a0*/  IMAD.U32 R0, RZ, RZ, UR7 ;  /* 0x00000007ff007e24 */ /* 0x000fe2000f8e00ff */
[----:B----4-:R-:W-:-:S07]  /*13b0*/  MOV R2, 0x13d0 ;  /* 0x000013d000027802 */ /* 0x010fce0000000f00 */
[----:B-----5:R-:W-:Y:S05]  /*13c0*/  CALL.REL.NOINC `($__internal_0_$__cuda_sm3x_div_rn_noftz_f32_slowpath) ;  /* 0x0000000000c07944 */ /* 0x020fea0003c00000 */
[----:B------:R-:W-:-:S07]  /*13d0*/  MOV R4, R0 ;  /* 0x0000000000047202 */ /* 0x000fce0000000f00 */
.L_x_39:
[----:B------:R-:W-:Y:S05]  /*13e0*/  BSYNC.RECONVERGENT B3 ;  /* 0x0000000000037941 */ /* 0x000fea0003800200 */
.L_x_38:
[----:B------:R-:W0:Y:S01]  /*13f0*/  LDS R0, [R10+0x48] ;  /* 0x000048000a007984 */ /* 0x000e220000000800 */
[----:B----4-:R-:W1:Y:S01]  /*1400*/  MUFU.RCP R2, UR8 ;  /* 0x0000000800027d08 */ /* 0x010e620008001000 */
[----:B------:R-:W-:Y:S01]  /*1410*/  MOV R7, UR8 ;  /* 0x0000000800077c02 */ /* 0x000fe20008000f00 */
[----:B------:R-:W-:Y:S01]  /*1420*/  BSSY.RECONVERGENT B3, `(.L_x_40) ;  /* 0x000000f000037945 */ /* 0x000fe20003800200 */
[----:B------:R-:W2:Y:S01]  /*1430*/  LDS R3, [R10+0x50] ;  /* 0x000050000a037984 */ /* 0x000ea20000000800 */
[----:B0-----:R-:W-:Y:S02]  /*1440*/  FADD R0, -R5, R0 ;  /* 0x0000000005007221 */ /* 0x001fe40000000100 */
[----:B-1----:R-:W-:Y:S02]  /*1450*/  FFMA R5, R2, -R7, 1 ;  /* 0x3f80000002057423 */ /* 0x002fe40000000807 */
[----:B--2---:R-:W-:Y:S02]  /*1460*/  FADD R3, R0, R3 ;  /* 0x0000000300037221 */ /* 0x004fe40000000000 */
[----:B------:R-:W-:-:S02]  /*1470*/  FFMA R0, R2, R5, R2 ;  /* 0x0000000502007223 */ /* 0x000fc40000000002 */
[----:B------:R-:W0:Y:S02]  /*1480*/  FCHK P0, R3, UR8 ;  /* 0x0000000803007d02 */ /* 0x000e240008000000 */
        /* <DEDUP_REMOVED lines=8> */
.L_x_41:
[----:B------:R-:W-:Y:S05]  /*1510*/  BSYNC.RECONVERGENT B3 ;  /* 0x0000000000037941 */ /* 0x000fea0003800200 */
.L_x_40:
        /* <DEDUP_REMOVED lines=18> */
.L_x_43:
[----:B------:R-:W-:Y:S05]  /*1640*/  BSYNC.RECONVERGENT B3 ;  /* 0x0000000000037941 */ /* 0x000fea0003800200 */
.L_x_42:
[----:B------:R-:W0:Y:S01]  /*1650*/  LDC.64 R2, c[0x0][0x388] ;  /* 0x0000e200ff027b82 */ /* 0x000e220000000a00 */
[----:B------:R-:W-:-:S04]  /*1660*/  FADD R0, R4, R0 ;  /* 0x0000000004007221 */ /* 0x000fc80000000000 */
[----:B------:R-:W-:Y:S01]  /*1670*/  FFMA R11, R6, R0, R11 ;  /* 0x00000000060b7223 */ /* 0x000fe2000000000b */
[----:B0-----:R-:W-:-:S05]  /*1680*/  IMAD.WIDE R8, R8, 0x4, R2 ;  /* 0x0000000408087825 */ /* 0x001fca00078e0202 */
[----:B------:R0:W-:Y:S02]  /*1690*/  STG.E desc[UR12][R8.64], R11 ;  /* 0x0000000b08007986 */ /* 0x0001e4000c10190c */
.L_x_37:
[----:B------:R-:W-:Y:S05]  /*16a0*/  BSYNC.RECONVERGENT B2 ;  /* 0x0000000000027941 */ /* 0x000fea0003800200 */
.L_x_36:
[----:B------:R-:W-:Y:S06]  /*16b0*/  BAR.SYNC.DEFER_BLOCKING 0x0 ;  /* 0x0000000000007b1d */ /* 0x000fec0000010000 */
[----:B------:R-:W-:Y:S05]  /*16c0*/  EXIT ;  /* 0x000000000000794d */ /* 0x000fea0003800000 */
        .weak           $__internal_0_$__cuda_sm3x_div_rn_noftz_f32_slowpath
        .type           $__internal_0_$__cuda_sm3x_div_rn_noftz_f32_slowpath,@function
        .size           $__internal_0_$__cuda_sm3x_div_rn_noftz_f32_slowpath,(.L_x_56 - $__internal_0_$__cuda_sm3x_div_rn_noftz_f32_slowpath)
$__internal_0_$__cuda_sm3x_div_rn_noftz_f32_slowpath:
[----:B------:R-:W-:Y:S01]  /*16d0*/  SHF.R.U32.HI R13, RZ, 0x17, R0 ;  /* 0x00000017ff0d7819 */ /* 0x000fe20000011600 */
[----:B------:R-:W-:Y:S01]  /*16e0*/  BSSY.RECONVERGENT B0, `(.L_x_44) ;  /* 0x0000062000007945 */ /* 0x000fe20003800200 */
[----:B------:R-:W-:Y:S02]  /*16f0*/  SHF.R.U32.HI R28, RZ, 0x17, R3 ;  /* 0x00000017ff1c7819 */ /* 0x000fe40000011603 */
[----:B------:R-:W-:Y:S02]  /*1700*/  LOP3.LUT R13, R13, 0xff, RZ, 0xc0, !PT ;  /* 0x000000ff0d0d7812 */ /* 0x000fe400078ec0ff */
[----:B------:R-:W-:-:S03]  /*1710*/  LOP3.LUT R28, R28, 0xff, RZ, 0xc0, !PT ;  /* 0x000000ff1c1c7812 */ /* 0x000fc600078ec0ff */
[----:B------:R-:W-:Y:S01]  /*1720*/  VIADD R29, R13, 0xffffffff ;  /* 0xffffffff0d1d7836 */ /* 0x000fe20000000000 */
[----:B------:R-:W-:-:S04]  /*1730*/  IADD3 R30, PT, PT, R28, -0x1, RZ ;  /* 0xffffffff1c1e7810 */ /* 0x000fc80007ffe0ff */
[----:B------:R-:W-:-:S04]  /*1740*/  ISETP.GT.U32.AND P1, PT, R29, 0xfd, PT ;  /* 0x000000fd1d00780c */ /* 0x000fc80003f24070 */
[----:B------:R-:W-:-:S13]  /*1750*/  ISETP.GT.U32.OR P1, PT, R30, 0xfd, P1 ;  /* 0x000000fd1e00780c */ /* 0x000fda0000f24470 */
[----:B------:R-:W-:Y:S01]  /*1760*/  @!P1 MOV R22, RZ ;  /* 0x000000ff00169202 */ /* 0x000fe20000000f00 */
[----:B------:R-:W-:Y:S06]  /*1770*/  @!P1 BRA `(.L_x_45) ;  /* 0x00000000005c9947 */ /* 0x000fec0003800000 */
[----:B------:R-:W-:Y:S02]  /*1780*/  FSETP.GTU.FTZ.AND P1, PT, |R3|, +INF , PT ;  /* 0x7f8000000300780b */ /* 0x000fe40003f3c200 */
[----:B------:R-:W-:-:S04]  /*1790*/  FSETP.GTU.FTZ.AND P2, PT, |R0|, +INF , PT ;  /* 0x7f8000000000780b */ /* 0x000fc80003f5c200 */
[----:B------:R-:W-:-:S13]  /*17a0*/  PLOP3.LUT P1, PT, P1, P2, PT, 0xf8, 0x8f ;  /* 0x00000000008f781c */ /* 0x000fda0000f25f70 */
[----:B------:R-:W-:Y:S05]  /*17b0*/  @P1 BRA `(.L_x_46) ;  /* 0x00000004004c1947 */ /* 0x000fea0003800000 */
[----:B------:R-:W-:-:S13]  /*17c0*/  LOP3.LUT P1, RZ, R0, 0x7fffffff, R3, 0xc8, !PT ;  /* 0x7fffffff00ff7812 */ /* 0x000fda000782c803 */
[----:B------:R-:W-:Y:S05]  /*17d0*/  @!P1 BRA `(.L_x_47) ;  /* 0x00000004003c9947 */ /* 0x000fea0003800000 */
[C---:B------:R-:W-:Y:S02]  /*17e0*/  FSETP.NEU.FTZ.AND P3, PT, |R3|.reuse, +INF , PT ;  /* 0x7f8000000300780b */ /* 0x040fe40003f7d200 */
[----:B------:R-:W-:Y:S02]  /*17f0*/  FSETP.NEU.FTZ.AND P2, PT, |R0|, +INF , PT ;  /* 0x7f8000000000780b */ /* 0x000fe40003f5d200 */
[----:B------:R-:W-:-:S11]  /*1800*/  FSETP.NEU.FTZ.AND P1, PT, |R3|, +INF , PT ;  /* 0x7f8000000300780b */ /* 0x000fd60003f3d200 */
[----:B------:R-:W-:Y:S05]  /*1810*/  @!P2 BRA !P3, `(.L_x_47) ;  /* 0x00000004002ca947 */ /* 0x000fea0005800000 */
[----:B------:R-:W-:-:S04]  /*1820*/  LOP3.LUT P3, RZ, R3, 0x7fffffff, RZ, 0xc0, !PT ;  /* 0x7fffffff03ff7812 */ /* 0x000fc8000786c0ff */
[----:B------:R-:W-:-:S13]  /*1830*/  PLOP3.LUT P2, PT, P2, P3, PT, 0x2f, 0xf2 ;  /* 0x0000000000f2781c */ /* 0x000fda0001746577 */
[----:B------:R-:W-:Y:S05]  /*1840*/  @P2 BRA `(.L_x_48) ;  /* 0x0000000400182947 */ /* 0x000fea0003800000 */
[----:B------:R-:W-:-:S04]  /*1850*/  LOP3.LUT P2, RZ, R0, 0x7fffffff, RZ, 0xc0, !PT ;  /* 0x7fffffff00ff7812 */ /* 0x000fc8000784c0ff */
[----:B------:R-:W-:-:S13]  /*1860*/  PLOP3.LUT P1, PT, P1, P2, PT, 0x2f, 0xf2 ;  /* 0x0000000000f2781c */ /* 0x000fda0000f24577 */
[----:B------:R-:W-:Y:S05]  /*1870*/  @P1 BRA `(.L_x_49) ;  /* 0x0000000400001947 */ /* 0x000fea0003800000 */
[----:B------:R-:W-:Y:S02]  /*1880*/  ISETP.GE.AND P1, PT, R30, RZ, PT ;  /* 0x000000ff1e00720c */ /* 0x000fe40003f26270 */
[----:B------:R-:W-:-:S11]  /*1890*/  ISETP.GE.AND P2, PT, R29, RZ, PT ;  /* 0x000000ff1d00720c */ /* 0x000fd60003f46270 */
[----:B------:R-:W-:Y:S01]  /*18a0*/  @P1 MOV R22, RZ ;  /* 0x000000ff00161202 */ /* 0x000fe20000000f00 */
[----:B------:R-:W-:Y:S02]  /*18b0*/  @!P1 IMAD.MOV.U32 R22, RZ, RZ, -0x40 ;  /* 0xffffffc0ff169424 */ /* 0x000fe400078e00ff */
[----:B------:R-:W-:Y:S01]  /*18c0*/  @!P1 FFMA R3, R3, 1.84467440737095516160e+19, RZ ;  /* 0x5f80000003039823 */ /* 0x000fe200000000ff */
[----:B------:R-:W-:Y:S02]  /*18d0*/  @!P2 FFMA R0, R0, 1.84467440737095516160e+19, RZ ;  /* 0x5f8000000000a823 */ /* 0x000fe400000000ff */
[----:B------:R-:W-:-:S07]  /*18e0*/  @!P2 IADD3 R22, PT, PT, R22, 0x40, RZ ;  /* 0x000000401616a810 */ /* 0x000fce0007ffe0ff */
.L_x_45:
[----:B------:R-:W-:Y:S01]  /*18f0*/  LEA R29, R13, 0xc0800000, 0x17 ;  /* 0xc08000000d1d7811 */ /* 0x000fe200078eb8ff */
[----:B------:R-:W-:Y:S01]  /*1900*/  BSSY.RECONVERGENT B1, `(.L_x_50) ;  /* 0x0000036000017945 */ /* 0x000fe20003800200 */
[----:B------:R-:W-:Y:S02]  /*1910*/  IADD3 R28, PT, PT, R28, -0x7f, RZ ;  /* 0xffffff811c1c7810 */ /* 0x000fe40007ffe0ff */
[----:B------:R-:W-:Y:S02]  /*1920*/  IADD3 R32, PT, PT, -R29, R0, RZ ;  /* 0x000000001d207210 */ /* 0x000fe40007ffe1ff */
[C---:B------:R-:W-:Y:S01]  /*1930*/  IADD3 R13, PT, PT, R28.reuse, 0x7f, -R13 ;  /* 0x0000007f1c0d7810 */ /* 0x040fe20007ffe80d */
[----:B------:R-:W-:Y:S01]  /*1940*/  IMAD R0, R28, -0x800000, R3 ;  /* 0xff8000001c007824 */ /* 0x000fe200078e0203 */
[----:B------:R-:W0:Y:S01]  /*1950*/  MUFU.RCP R30, R32 ;  /* 0x00000020001e7308 */ /* 0x000e220000001000 */
[----:B------:R-:W-:Y:S02]  /*1960*/  FADD.FTZ R29, -R32, -RZ ;  /* 0x800000ff201d7221 */ /* 0x000fe40000010100 */
[----:B------:R-:W-:-:S02]  /*1970*/  IMAD.IADD R13, R13, 0x1, R22 ;  /* 0x000000010d0d7824 */ /* 0x000fc400078e0216 */
[----:B0-----:R-:W-:-:S04]  /*1980*/  FFMA R31, R30, R29, 1 ;  /* 0x3f8000001e1f7423 */ /* 0x001fc8000000001d */
[----:B------:R-:W-:-:S04]  /*1990*/  FFMA R31, R30, R31, R30 ;  /* 0x0000001f1e1f7223 */ /* 0x000fc8000000001e */
[----:B------:R-:W-:-:S04]  /*19a0*/  FFMA R30, R0, R31, RZ ;  /* 0x0000001f001e7223 */ /* 0x000fc800000000ff */
[----:B------:R-:W-:-:S04]  /*19b0*/  FFMA R3, R29, R30, R0 ;  /* 0x0000001e1d037223 */ /* 0x000fc80000000000 */
[----:B------:R-:W-:-:S04]  /*19c0*/  FFMA R30, R31, R3, R30 ;  /* 0x000000031f1e7223 */ /* 0x000fc8000000001e */
[----:B------:R-:W-:-:S04]  /*19d0*/  FFMA R29, R29, R30, R0 ;  /* 0x0000001e1d1d7223 */ /* 0x000fc80000000000 */
[----:B------:R-:W-:-:S05]  /*19e0*/  FFMA R0, R31, R29, R30 ;  /* 0x0000001d1f007223 */ /* 0x000fca000000001e */
[----:B------:R-:W-:-:S04]  /*19f0*/  SHF.R.U32.HI R3, RZ, 0x17, R0 ;  /* 0x00000017ff037819 */ /* 0x000fc80000011600 */
[----:B------:R-:W-:-:S04]  /*1a00*/  LOP3.LUT R22, R3, 0xff, RZ, 0xc0, !PT ;  /* 0x000000ff03167812 */ /* 0x000fc800078ec0ff */
[----:B------:R-:W-:-:S04]  /*1a10*/  IADD3 R3, PT, PT, R22, R13, RZ ;  /* 0x0000000d16037210 */ /* 0x000fc80007ffe0ff */
[----:B------:R-:W-:-:S04]  /*1a20*/  IADD3 R22, PT, PT, R3, -0x1, RZ ;  /* 0xffffffff03167810 */ /* 0x000fc80007ffe0ff */
[----:B------:R-:W-:-:S13]  /*1a30*/  ISETP.GE.U32.AND P1, PT, R22, 0xfe, PT ;  /* 0x000000fe1600780c */ /* 0x000fda0003f26070 */
[----:B------:R-:W-:Y:S05]  /*1a40*/  @!P1 BRA `(.L_x_51) ;  /* 0x0000000000809947 */ /* 0x000fea0003800000 */
[----:B------:R-:W-:-:S13]  /*1a50*/  ISETP.GT.AND P1, PT, R3, 0xfe, PT ;  /* 0x000000fe0300780c */ /* 0x000fda0003f24270 */
[----:B------:R-:W-:Y:S05]  /*1a60*/  @P1 BRA `(.L_x_52) ;  /* 0x00000000006c1947 */ /* 0x000fea0003800000 */
[----:B------:R-:W-:-:S13]  /*1a70*/  ISETP.GE.AND P1, PT, R3, 0x1, PT ;  /* 0x000000010300780c */ /* 0x000fda0003f26270 */
[----:B------:R-:W-:Y:S05]  /*1a80*/  @P1 BRA `(.L_x_53) ;  /* 0x0000000000741947 */ /* 0x000fea0003800000 */
[----:B------:R-:W-:Y:S02]  /*1a90*/  ISETP.GE.AND P1, PT, R3, -0x18, PT ;  /* 0xffffffe80300780c */ /* 0x000fe40003f26270 */
[----:B------:R-:W-:-:S11]  /*1aa0*/  LOP3.LUT R0, R0, 0x80000000, RZ, 0xc0, !PT ;  /* 0x8000000000007812 */ /* 0x000fd600078ec0ff */
[----:B------:R-:W-:Y:S05]  /*1ab0*/  @!P1 BRA `(.L_x_53) ;  /* 0x0000000000689947 */ /* 0x000fea0003800000 */
[-CC-:B------:R-:W-:Y:S01]  /*1ac0*/  FFMA.RZ R13, R31, R29.reuse, R30.reuse ;  /* 0x0000001d1f0d7223 */ /* 0x180fe2000000c01e */
[----:B------:R-:W-:Y:S01]  /*1ad0*/  IADD3 R28, PT, PT, R3, 0x20, RZ ;  /* 0x00000020031c7810 */ /* 0x000fe20007ffe0ff */
[CCC-:B------:R-:W-:Y:S01]  /*1ae0*/  FFMA.RP R22, R31.reuse, R29.reuse, R30.reuse ;  /* 0x0000001d1f167223 */ /* 0x1c0fe2000000801e */
[----:B------:R-:W-:Y:S01]  /*1af0*/  FFMA.RM R29, R31, R29, R30 ;  /* 0x0000001d1f1d7223 */ /* 0x000fe2000000401e */
[----:B------:R-:W-:Y:S02]  /*1b00*/  ISETP.NE.AND P3, PT, R3, RZ, PT ;  /* 0x000000ff0300720c */ /* 0x000fe40003f65270 */
[----:B------:R-:W-:Y:S02]  /*1b10*/  LOP3.LUT R13, R13, 0x7fffff, RZ, 0xc0, !PT ;  /* 0x007fffff0d0d7812 */ /* 0x000fe400078ec0ff */
[----:B------:R-:W-:Y:S01]  /*1b20*/  ISETP.NE.AND P2, PT, R3, RZ, PT ;  /* 0x000000ff0300720c */ /* 0x000fe20003f45270 */
[----:B------:R-:W-:Y:S01]  /*1b30*/  IMAD.MOV R3, RZ, RZ, -R3 ;  /* 0x000000ffff037224 */ /* 0x000fe200078e0a03 */
[----:B------:R-:W-:-:S02]  /*1b40*/  LOP3.LUT R13, R13, 0x800000, RZ, 0xfc, !PT ;  /* 0x008000000d0d7812 */ /* 0x000fc400078efcff */
[----:B------:R-:W-:Y:S02]  /*1b50*/  FSETP.NEU.FTZ.AND P1, PT, R22, R29, PT ;  /* 0x0000001d1600720b */ /* 0x000fe40003f3d000 */
[----:B------:R-:W-:Y:S02]  /*1b60*/  SHF.L.U32 R28, R13, R28, RZ ;  /* 0x0000001c0d1c7219 */ /* 0x000fe400000006ff */
[----:B------:R-:W-:Y:S02]  /*1b70*/  SEL R22, R3, RZ, P3 ;  /* 0x000000ff03167207 */ /* 0x000fe40001800000 */
[----:B------:R-:W-:Y:S02]  /*1b80*/  ISETP.NE.AND P2, PT, R28, RZ, P2 ;  /* 0x000000ff1c00720c */ /* 0x000fe40001745270 */
[----:B------:R-:W-:Y:S02]  /*1b90*/  SHF.R.U32.HI R22, RZ, R22, R13 ;  /* 0x00000016ff167219 */ /* 0x000fe4000001160d */
[----:B------:R-:W-:-:S02]  /*1ba0*/  PLOP3.LUT P1, PT, P1, P2, PT, 0xf8, 0x8f ;  /* 0x00000000008f781c */ /* 0x000fc40000f25f70 */
[----:B------:R-:W-:Y:S02]  /*1bb0*/  SHF.R.U32.HI R13, RZ, 0x1, R22 ;  /* 0x00000001ff0d7819 */ /* 0x000fe40000011616 */
[----:B------:R-:W-:-:S04]  /*1bc0*/  SEL R28, RZ, 0x1, !P1 ;  /* 0x00000001ff1c7807 */ /* 0x000fc80004800000 */
[----:B------:R-:W-:-:S04]  /*1bd0*/  LOP3.LUT R3, R28, 0x1, R13, 0xf8, !PT ;  /* 0x000000011c037812 */ /* 0x000fc800078ef80d */
[----:B------:R-:W-:-:S04]  /*1be0*/  LOP3.LUT R22, R3, R22, RZ, 0xc0, !PT ;  /* 0x0000001603167212 */ /* 0x000fc800078ec0ff */
[----:B------:R-:W-:-:S04]  /*1bf0*/  IADD3 R13, PT, PT, R13, R22, RZ ;  /* 0x000000160d0d7210 */ /* 0x000fc80007ffe0ff */
[----:B------:R-:W-:Y:S01]  /*1c00*/  LOP3.LUT R0, R13, R0, RZ, 0xfc, !PT ;  /* 0x000000000d007212 */ /* 0x000fe200078efcff */
[----:B------:R-:W-:Y:S06]  /*1c10*/  BRA `(.L_x_53) ;  /* 0x0000000000107947 */ /* 0x000fec0003800000 */
.L_x_52:
[----:B------:R-:W-:-:S04]  /*1c20*/  LOP3.LUT R0, R0, 0x80000000, RZ, 0xc0, !PT ;  /* 0x8000000000007812 */ /* 0x000fc800078ec0ff */
[----:B------:R-:W-:Y:S01]  /*1c30*/  LOP3.LUT R0, R0, 0x7f800000, RZ, 0xfc, !PT ;  /* 0x7f80000000007812 */ /* 0x000fe200078efcff */
[----:B------:R-:W-:Y:S06]  /*1c40*/  BRA `(.L_x_53) ;  /* 0x0000000000047947 */ /* 0x000fec0003800000 */
.L_x_51:
[----:B------:R-:W-:-:S07]  /*1c50*/  LEA R0, R13, R0, 0x17 ;  /* 0x000000000d007211 */ /* 0x000fce00078eb8ff */
.L_x_53:
[----:B------:R-:W-:Y:S05]  /*1c60*/  BSYNC.RECONVERGENT B1 ;  /* 0x0000000000017941 */ /* 0x000fea0003800200 */
.L_x_50:
[----:B------:R-:W-:Y:S05]  /*1c70*/  BRA `(.L_x_54) ;  /* 0x0000000000207947 */ /* 0x000fea0003800000 */
.L_x_49:
[----:B------:R-:W-:-:S04]  /*1c80*/  LOP3.LUT R0, R0, 0x80000000, R3, 0x48, !PT ;  /* 0x8000000000007812 */ /* 0x000fc800078e4803 */
[----:B------:R-:W-:Y:S01]  /*1c90*/  LOP3.LUT R0, R0, 0x7f800000, RZ, 0xfc, !PT ;  /* 0x7f80000000007812 */ /* 0x000fe200078efcff */
[----:B------:R-:W-:Y:S06]  /*1ca0*/  BRA `(.L_x_54) ;  /* 0x0000000000147947 */ /* 0x000fec0003800000 */
.L_x_48:
[----:B------:R-:W-:Y:S01]  /*1cb0*/  LOP3.LUT R0, R0, 0x80000000, R3, 0x48, !PT ;  /* 0x8000000000007812 */ /* 0x000fe200078e4803 */
[----:B------:R-:W-:Y:S06]  /*1cc0*/  BRA `(.L_x_54) ;  /* 0x00000000000c7947 */ /* 0x000fec0003800000 */
.L_x_47:
[----:B------:R-:W0:Y:S01]  /*1cd0*/  MUFU.RSQ R0, -QNAN ;  /* 0xffc0000000007908 */ /* 0x000e220000001400 */
[----:B------:R-:W-:Y:S05]  /*1ce0*/  BRA `(.L_x_54) ;  /* 0x0000000000047947 */ /* 0x000fea0003800000 */
.L_x_46:
[----:B------:R-:W-:-:S07]  /*1cf0*/  FADD.FTZ R0, R3, R0 ;  /* 0x0000000003007221 */ /* 0x000fce0000010000 */
.L_x_54:
[----:B------:R-:W-:Y:S05]  /*1d00*/  BSYNC.RECONVERGENT B0 ;  /* 0x0000000000007941 */ /* 0x000fea0003800200 */
.L_x_44:
[----:B------:R-:W-:-:S04]  /*1d10*/  HFMA2 R3, -RZ, RZ, 0, 0 ;  /* 0x00000000ff037431 */ /* 0x000fc800000001ff */
[----:B0-----:R-:W-:Y:S05]  /*1d20*/  RET.REL.NODEC R2 `(_Z23temperature_update16x16PfS_ffiiifff) ;  /* 0xffffffe002b47950 */ /* 0x001fea0003c3ffff */
.L_x_55:
[----:B------:R-:W-:-:S00]  /*1d30*/  BRA `(.L_x_55) ;  /* 0xfffffffc00fc7947 */ /* 0x000fc0000383ffff */
[----:B------:R-:W-:-:S00]  /*1d40*/  NOP ;  /* 0x0000000000007918 */ /* 0x000fc00000000000 */
        /* <DEDUP_REMOVED lines=11> */
.L_x_56:


//--------------------- .nv.shared._Z23temperature_update16x16PfS_ffiiifff --------------------------
	.section	.nv.shared._Z23temperature_update16x16PfS_ffiiifff,"aw",@nobits
	.sectionflags	@""
	.align	4
.nv.shared._Z23temperature_update16x16PfS_ffiiifff:
	.zero		2320


//--------------------- .nv.shared.reserved.0     --------------------------
	.section	.nv.shared.reserved.0,"aw",@nobits
	.weak		__nv_reservedSMEM_offset_0_alias
	.size		__nv_reservedSMEM_offset_0_alias, 0, 64
	.other		__nv_reservedSMEM_offset_0_alias,@"STO_CUDA_RESERVED_SHARED STV_DEFAULT"
__nv_reservedSMEM_offset_0_alias:
	.zero		0
	.zero		64


//--------------------- .nv.constant0._Z23temperature_update16x16PfS_ffiiifff --------------------------
	.section	.nv.constant0._Z23temperature_update16x16PfS_ffiiifff,"a",@progbits
	.sectionflags	@""
	.align	4
.nv.constant0._Z23temperature_update16x16PfS_ffiiifff:
	.zero		944


//--------------------- SYMBOLS --------------------------

	.type		.nv.reservedSmem.offset0,@object
	.size		.nv.reservedSmem.offset0,0x4
	.type		.nv.reservedSmem.cap,@object
	.size		.nv.reservedSmem.cap,0x4
